// auto-generated by cutlass_sweep.gemm — config: {"arch": "sm_90", "cluster_m": 2, "cluster_n": 1, "dtype": "bf16", "dtype_b": "bf16", "layout": "nt", "stages": 0, "tile_k": 32, "tile_m": 192, "tile_n": 176}
#include "cutlass/cutlass.h"
#include "cutlass/gemm/collective/collective_builder.hpp"
#include "cutlass/gemm/device/gemm_universal_adapter.h"
#include "cutlass/gemm/kernel/gemm_universal.hpp"
#include "cutlass/epilogue/collective/collective_builder.hpp"

using ElemA = cutlass::bfloat16_t;
using ElemB = cutlass::bfloat16_t;
using ElemCD = cutlass::bfloat16_t;
using Acc  = float;
using TileShape    = cute::Shape<cute::_192, cute::_176, cute::_32>;
using ClusterShape = cute::Shape<cute::_2, cute::_1, cute::_1>;

using CollectiveEpilogue = typename cutlass::epilogue::collective::CollectiveBuilder<
    cutlass::arch::Sm90, cutlass::arch::OpClassTensorOp,
    TileShape, ClusterShape,
    cutlass::epilogue::collective::EpilogueTileAuto,
    Acc, Acc,
    ElemCD, cutlass::layout::RowMajor, 128 / cutlass::sizeof_bits<ElemCD>::value,
    ElemCD, cutlass::layout::RowMajor, 128 / cutlass::sizeof_bits<ElemCD>::value,
    cutlass::epilogue::collective::EpilogueScheduleAuto
  >::CollectiveOp;

using CollectiveMainloop = typename cutlass::gemm::collective::CollectiveBuilder<
    cutlass::arch::Sm90, cutlass::arch::OpClassTensorOp,
    ElemA, cutlass::layout::RowMajor, 128 / cutlass::sizeof_bits<ElemA>::value,
    ElemB, cutlass::layout::ColumnMajor, 128 / cutlass::sizeof_bits<ElemB>::value,
    Acc,
    TileShape, ClusterShape,
    cutlass::gemm::collective::StageCountAutoCarveout<static_cast<int>(sizeof(typename CollectiveEpilogue::SharedStorage))>,
    cutlass::gemm::collective::KernelScheduleAuto
  >::CollectiveOp;

using GemmKernel = cutlass::gemm::kernel::GemmUniversal<
    cute::Shape<int,int,int,int>,
    CollectiveMainloop,
    CollectiveEpilogue
>;
using Gemm = cutlass::gemm::device::GemmUniversalAdapter<GemmKernel>;

// Force the device kernel symbol into the cubin without needing a host main.
auto* _anchor = &cutlass::device_kernel<GemmKernel>;


// ===== COMPILED SASS (sm_90a) =====

	.target	sm_90a

	.elftype	@"ET_EXEC"


//--------------------- .note.nv.tkinfo           --------------------------
	.section	.note.nv.tkinfo,"",@"SHT_NOTE"
	.sectionflags	@"SHF_NOTE_NV_TKINFO"
	.tkinfo
        /*0018*/ 	.word	0x00000002
        /*0030*/ 	.string	""
        /*0030*/ 	.string	"ptxas"
        /*0030*/ 	.string	"Cuda compilation tools, release 13.0, V13.0.88"
        /*0030*/ 	.string	"Build cuda_13.0.r13.0/compiler.36424714_0"
        /*0030*/ 	.string	"-arch sm_90a -m 64 "



//--------------------- .note.nv.cuinfo           --------------------------
	.section	.note.nv.cuinfo,"",@"SHT_NOTE"
	.sectionflags	@"SHF_NOTE_NV_CUINFO"
        /*0018*/ 	.short	0x0002
        /*001a*/ 	.short	0x005a
        /*001c*/ 	.short	0x0082
	.zero		2


//--------------------- .nv.info                  --------------------------
	.section	.nv.info,"",@"SHT_CUDA_INFO"
	.align	4


	//----- nvinfo : EIATTR_REGCOUNT
	.align		4
        /*0000*/ 	.byte	0x04, 0x2f
        /*0002*/ 	.short	(.L_15 - .L_14)
	.align		4
.L_14:
        /*0004*/ 	.word	index@(_ZN7cutlass13device_kernelINS_4gemm6kernel13GemmUniversalIN4cute5tupleIJiiiiEEENS1_10collective13CollectiveMmaINS1_34MainloopSm90TmaGmmaWarpSpecializedILi9ENS5_IJNS4_1CILi2EEENSA_ILi1EEESC_EEENS1_35KernelTmaWarpSpecializedCooperativeEEENS5_IJNSA_ILi192EEENSA_ILi176EEENSA_ILi32EEEEEENS_10bfloat16_tENS5_IJlSC_lEEESK_SL_NS4_8TiledMMAINS4_8MMA_AtomIJNS4_4SM904GMMA27MMA_64x16x16_F32BF16BF16_SSILNSP_5MajorE0ELSR_0ELNSP_7ScaleInE1ELSS_1EEEEEENS4_6LayoutISD_NS5_IJSC_NSA_ILi0EEESW_EEEEENS5_IJNS4_10UnderscoreESZ_SZ_EEEEENS4_13SM90_TMA_LOADENS4_14ComposedLayoutINS4_7SwizzleILi2ELi4ELi3EEENS4_18smem_ptr_flag_bitsILi16EEENSV_INS5_IJNSA_ILi8EEESI_EEENS5_IJSI_SC_EEEEEEEvNS4_8identityENS4_23SM90_TMA_LOAD_MULTICASTES1C_vS1D_EENS_8epilogue10collective6detail29Sm90TmaWarpSpecializedAdapterINS1H_15DefaultEpilogueISK_SL_SL_NS1G_6thread17LinearCombinationISK_Li1EffLNS1L_9ScaleType4KindE0ELNS_15FloatRoundStyleE2ESK_EENS1_15EpilogueDefaultEEEEEvvEEEEvNT_6ParamsE)
        /*0008*/ 	.word	0x000000a8


	//----- nvinfo : EIATTR_FRAME_SIZE
	.align		4
.L_15:
        /*000c*/ 	.byte	0x04, 0x11
        /*000e*/ 	.short	(.L_17 - .L_16)
	.align		4
.L_16:
        /*0010*/ 	.word	index@(_ZN7cutlass13device_kernelINS_4gemm6kernel13GemmUniversalIN4cute5tupleIJiiiiEEENS1_10collective13CollectiveMmaINS1_34MainloopSm90TmaGmmaWarpSpecializedILi9ENS5_IJNS4_1CILi2EEENSA_ILi1EEESC_EEENS1_35KernelTmaWarpSpecializedCooperativeEEENS5_IJNSA_ILi192EEENSA_ILi176EEENSA_ILi32EEEEEENS_10bfloat16_tENS5_IJlSC_lEEESK_SL_NS4_8TiledMMAINS4_8MMA_AtomIJNS4_4SM904GMMA27MMA_64x16x16_F32BF16BF16_SSILNSP_5MajorE0ELSR_0ELNSP_7ScaleInE1ELSS_1EEEEEENS4_6LayoutISD_NS5_IJSC_NSA_ILi0EEESW_EEEEENS5_IJNS4_10UnderscoreESZ_SZ_EEEEENS4_13SM90_TMA_LOADENS4_14ComposedLayoutINS4_7SwizzleILi2ELi4ELi3EEENS4_18smem_ptr_flag_bitsILi16EEENSV_INS5_IJNSA_ILi8EEESI_EEENS5_IJSI_SC_EEEEEEEvNS4_8identityENS4_23SM90_TMA_LOAD_MULTICASTES1C_vS1D_EENS_8epilogue10collective6detail29Sm90TmaWarpSpecializedAdapterINS1H_15DefaultEpilogueISK_SL_SL_NS1G_6thread17LinearCombinationISK_Li1EffLNS1L_9ScaleType4KindE0ELNS_15FloatRoundStyleE2ESK_EENS1_15EpilogueDefaultEEEEEvvEEEEvNT_6ParamsE)
        /*0014*/ 	.word	0x00000008


	//----- nvinfo : EIATTR_MIN_STACK_SIZE
	.align		4
.L_17:
        /*0018*/ 	.byte	0x04, 0x12
        /*001a*/ 	.short	(.L_19 - .L_18)
	.align		4
.L_18:
        /*001c*/ 	.word	index@(_ZN7cutlass13device_kernelINS_4gemm6kernel13GemmUniversalIN4cute5tupleIJiiiiEEENS1_10collective13CollectiveMmaINS1_34MainloopSm90TmaGmmaWarpSpecializedILi9ENS5_IJNS4_1CILi2EEENSA_ILi1EEESC_EEENS1_35KernelTmaWarpSpecializedCooperativeEEENS5_IJNSA_ILi192EEENSA_ILi176EEENSA_ILi32EEEEEENS_10bfloat16_tENS5_IJlSC_lEEESK_SL_NS4_8TiledMMAINS4_8MMA_AtomIJNS4_4SM904GMMA27MMA_64x16x16_F32BF16BF16_SSILNSP_5MajorE0ELSR_0ELNSP_7ScaleInE1ELSS_1EEEEEENS4_6LayoutISD_NS5_IJSC_NSA_ILi0EEESW_EEEEENS5_IJNS4_10UnderscoreESZ_SZ_EEEEENS4_13SM90_TMA_LOADENS4_14ComposedLayoutINS4_7SwizzleILi2ELi4ELi3EEENS4_18smem_ptr_flag_bitsILi16EEENSV_INS5_IJNSA_ILi8EEESI_EEENS5_IJSI_SC_EEEEEEEvNS4_8identityENS4_23SM90_TMA_LOAD_MULTICASTES1C_vS1D_EENS_8epilogue10collective6detail29Sm90TmaWarpSpecializedAdapterINS1H_15DefaultEpilogueISK_SL_SL_NS1G_6thread17LinearCombinationISK_Li1EffLNS1L_9ScaleType4KindE0ELNS_15FloatRoundStyleE2ESK_EENS1_15EpilogueDefaultEEEEEvvEEEEvNT_6ParamsE)
        /*0020*/ 	.word	0x00000008
.L_19:


//--------------------- .nv.compat                --------------------------
	.section	.nv.compat,"",@"SHT_CUDA_COMPAT_INFO"
	.align	4
        /*0000*/ 	.byte	0x02, 0x09, 0x01, 0x00, 0x02, 0x02, 0x04, 0x00, 0x02, 0x05, 0x05, 0x00, 0x03, 0x07, 0x01, 0x01
        /*0010*/ 	.byte	0x02, 0x03, 0x01, 0x00, 0x02, 0x06, 0x01, 0x00, 0x04, 0x0b, 0x08, 0x00, 0x00, 0x00, 0x00, 0x00
        /*0020*/ 	.byte	0x00, 0x00, 0x00, 0x00


//--------------------- .nv.info._ZN7cutlass13device_kernelINS_4gemm6kernel13GemmUniversalIN4cute5tupleIJiiiiEEENS1_10collective13CollectiveMmaINS1_34MainloopSm90TmaGmmaWarpSpecializedILi9ENS5_IJNS4_1CILi2EEENSA_ILi1EEESC_EEENS1_35KernelTmaWarpSpecializedCooperativeEEENS5_IJNSA_ILi192EEENSA_ILi176EEENSA_ILi32EEEEEENS_10bfloat16_tENS5_IJlSC_lEEESK_SL_NS4_8TiledMMAINS4_8MMA_AtomIJNS4_4SM904GMMA27MMA_64x16x16_F32BF16BF16_SSILNSP_5MajorE0ELSR_0ELNSP_7ScaleInE1ELSS_1EEEEEENS4_6LayoutISD_NS5_IJSC_NSA_ILi0EEESW_EEEEENS5_IJNS4_10UnderscoreESZ_SZ_EEEEENS4_13SM90_TMA_LOADENS4_14ComposedLayoutINS4_7SwizzleILi2ELi4ELi3EEENS4_18smem_ptr_flag_bitsILi16EEENSV_INS5_IJNSA_ILi8EEESI_EEENS5_IJSI_SC_EEEEEEEvNS4_8identityENS4_23SM90_TMA_LOAD_MULTICASTES1C_vS1D_EENS_8epilogue10collective6detail29Sm90TmaWarpSpecializedAdapterINS1H_15DefaultEpilogueISK_SL_SL_NS1G_6thread17LinearCombinationISK_Li1EffLNS1L_9ScaleType4KindE0ELNS_15FloatRoundStyleE2ESK_EENS1_15EpilogueDefaultEEEEEvvEEEEvNT_6ParamsE --------------------------
	.section	.nv.info._ZN7cutlass13device_kernelINS_4gemm6kernel13GemmUniversalIN4cute5tupleIJiiiiEEENS1_10collective13CollectiveMmaINS1_34MainloopSm90TmaGmmaWarpSpecializedILi9ENS5_IJNS4_1CILi2EEENSA_ILi1EEESC_EEENS1_35KernelTmaWarpSpecializedCooperativeEEENS5_IJNSA_ILi192EEENSA_ILi176EEENSA_ILi32EEEEEENS_10bfloat16_tENS5_IJlSC_lEEESK_SL_NS4_8TiledMMAINS4_8MMA_AtomIJNS4_4SM904GMMA27MMA_64x16x16_F32BF16BF16_SSILNSP_5MajorE0ELSR_0ELNSP_7ScaleInE1ELSS_1EEEEEENS4_6LayoutISD_NS5_IJSC_NSA_ILi0EEESW_EEEEENS5_IJNS4_10UnderscoreESZ_SZ_EEEEENS4_13SM90_TMA_LOADENS4_14ComposedLayoutINS4_7SwizzleILi2ELi4ELi3EEENS4_18smem_ptr_flag_bitsILi16EEENSV_INS5_IJNSA_ILi8EEESI_EEENS5_IJSI_SC_EEEEEEEvNS4_8identityENS4_23SM90_TMA_LOAD_MULTICASTES1C_vS1D_EENS_8epilogue10collective6detail29Sm90TmaWarpSpecializedAdapterINS1H_15DefaultEpilogueISK_SL_SL_NS1G_6thread17LinearCombinationISK_Li1EffLNS1L_9ScaleType4KindE0ELNS_15FloatRoundStyleE2ESK_EENS1_15EpilogueDefaultEEEEEvvEEEEvNT_6ParamsE,"",@"SHT_CUDA_INFO"
	.sectionflags	@""
	.align	4


	//----- nvinfo : EIATTR_CUDA_API_VERSION
	.align		4
        /*0000*/ 	.byte	0x04, 0x37
        /*0002*/ 	.short	(.L_21 - .L_20)
.L_20:
        /*0004*/ 	.word	0x00000082


	//----- nvinfo : EIATTR_KPARAM_INFO
	.align		4
.L_21:
        /*0008*/ 	.byte	0x04, 0x17
        /*000a*/ 	.short	(.L_23 - .L_22)
.L_22:
        /*000c*/ 	.word	0x00000000
        /*0010*/ 	.short	0x0000
        /*0012*/ 	.short	0x0070
        /*0014*/ 	.byte	0x00, 0xf0, 0x01, 0x10


	//----- nvinfo : EIATTR_SPARSE_MMA_MASK
	.align		4
.L_23:
        /*0018*/ 	.byte	0x03, 0x50
        /*001a*/ 	.short	0x0000


	//----- nvinfo : EIATTR_MAXREG_COUNT
	.align		4
        /*001c*/ 	.byte	0x03, 0x1b
        /*001e*/ 	.short	0x00a8


	//----- nvinfo : EIATTR_NUM_BARRIERS
	.align		4
        /*0020*/ 	.byte	0x02, 0x4c
        /*0022*/ 	.byte	0x01
	.zero		1


	//----- nvinfo : EIATTR_EXTERNS
	.align		4
        /*0024*/ 	.byte	0x04, 0x0f
        /*0026*/ 	.short	(.L_25 - .L_24)


	//   ....[0]....
	.align		4
.L_24:
        /*0028*/ 	.word	index@(__assertfail)


	//----- nvinfo : EIATTR_ANNOTATIONS
	.align		4
.L_25:
        /*002c*/ 	.byte	0x04, 0x55
        /*002e*/ 	.short	(.L_27 - .L_26)


	//   ....[0]....
.L_26:
        /*0030*/ 	.word	0x00000001
        /*0034*/ 	.byte	0x80, 0x0a, 0x00, 0x00, 0x01, 0x00, 0x00, 0x00, 0xb0, 0x0a, 0x00, 0x00, 0x01, 0x00, 0x00, 0x00
        /*0044*/ 	.byte	0x90, 0x0f, 0x00, 0x00, 0x01, 0x00, 0x00, 0x00, 0xa0, 0x0f, 0x00, 0x00, 0x01, 0x00, 0x00, 0x00
        /*0054*/ 	.byte	0xe0, 0x3b, 0x00, 0x00, 0x01, 0x00, 0x00, 0x00, 0x30, 0x3c, 0x00, 0x00, 0x01, 0x00, 0x00, 0x00
        /*0064*/ 	.byte	0x70, 0xe6, 0x00, 0x00, 0x01, 0x00, 0x00, 0x00, 0x50, 0xec, 0x00, 0x00, 0x01, 0x00, 0x00, 0x00
        /*0074*/ 	.byte	0x60, 0xec, 0x00, 0x00


	//----- nvinfo : EIATTR_MERCURY_ISA_VERSION
	.align		4
.L_27:
        /*0078*/ 	.byte	0x03, 0x5f
        /*007a*/ 	.short	0x0101


	//----- nvinfo : EIATTR_INT_WARP_WIDE_INSTR_OFFSETS
	.align		4
        /*007c*/ 	.byte	0x04, 0x31
        /*007e*/ 	.short	(.L_29 - .L_28)


	//   ....[0]....
.L_28:
        /*0080*/ 	.word	0x00000550


	//   ....[1]....
        /*0084*/ 	.word	0x00000570


	//   ....[2]....
        /*0088*/ 	.word	0x00000730


	//----- nvinfo : EIATTR_COOP_GROUP_MASK_REGIDS
	.align		4
.L_29:
        /*008c*/ 	.byte	0x04, 0x29
        /*008e*/ 	.short	(.L_31 - .L_30)


	//   ....[0]....
.L_30:
        /*0090*/ 	.word	0xffffffff


	//   ....[1]....
        /*0094*/ 	.word	0xffffffff


	//   ....[2]....
        /*0098*/ 	.word	0xffffffff


	//   ....[3]....
        /*009c*/ 	.word	0xffffffff


	//   ....[4]....
        /*00a0*/ 	.word	0xffffffff


	//   ....[5]....
        /*00a4*/ 	.word	0xffffffff


	//----- nvinfo : EIATTR_COOP_GROUP_INSTR_OFFSETS
	.align		4
.L_31:
        /*00a8*/ 	.byte	0x04, 0x28
        /*00aa*/ 	.short	(.L_33 - .L_32)


	//   ....[0]....
.L_32:
        /*00ac*/ 	.word	0x00000070


	//   ....[1]....
        /*00b0*/ 	.word	0x00000080


	//   ....[2]....
        /*00b4*/ 	.word	0x00000140


	//   ....[3]....
        /*00b8*/ 	.word	0x000003b0


	//   ....[4]....
        /*00bc*/ 	.word	0x000008d0


	//   ....[5]....
        /*00c0*/ 	.word	0x00001380


	//----- nvinfo : EIATTR_REG_RECONFIG
	.align		4
.L_33:
        /*00c4*/ 	.byte	0x01, 0x54
	.zero		2


	//----- nvinfo : EIATTR_SYSCALL_OFFSETS
	.align		4
        /*00c8*/ 	.byte	0x04, 0x46
        /*00ca*/ 	.short	(.L_35 - .L_34)


	//   ....[0]....
.L_34:
        /*00cc*/ 	.word	0x00001530


	//----- nvinfo : EIATTR_MBARRIER_INSTR_OFFSETS
	.align		4
.L_35:
        /*00d0*/ 	.byte	0x04, 0x39
        /*00d2*/ 	.short	(.L_37 - .L_36)


	//   ....[0]....
.L_36:
        /*00d4*/ 	.word	0x00000260
        /*00d8*/ 	.word	0x000000ff
        /*00dc*/ 	.word	0x00000000
        /*00e0*/ 	.short	0x0100
        /*00e2*/ 	.byte	0x08
	.zero		1


	//   ....[1]....
        /*00e4*/ 	.word	0x00000270
        /*00e8*/ 	.word	0x000000ff
        /*00ec*/ 	.word	0x00000048
        /*00f0*/ 	.short	0x0100
        /*00f2*/ 	.byte	0x08
	.zero		1


	//   ....[2]....
        /*00f4*/ 	.word	0x00000280
        /*00f8*/ 	.word	0x000000ff
        /*00fc*/ 	.word	0x00000008
        /*0100*/ 	.short	0x0100
        /*0102*/ 	.byte	0x08
	.zero		1


	//   ....[3]....
        /*0104*/ 	.word	0x00000290
        /*0108*/ 	.word	0x000000ff
        /*010c*/ 	.word	0x00000050
        /*0110*/ 	.short	0x0100
        /*0112*/ 	.byte	0x08
	.zero		1


	//   ....[4]....
        /*0114*/ 	.word	0x000002a0
        /*0118*/ 	.word	0x000000ff
        /*011c*/ 	.word	0x00000010
        /*0120*/ 	.short	0x0100
        /*0122*/ 	.byte	0x08
	.zero		1


	//   ....[5]....
        /*0124*/ 	.word	0x000002b0
        /*0128*/ 	.word	0x000000ff
        /*012c*/ 	.word	0x00000058
        /*0130*/ 	.short	0x0100
        /*0132*/ 	.byte	0x08
	.zero		1


	//   ....[6]....
        /*0134*/ 	.word	0x000002c0
        /*0138*/ 	.word	0x000000ff
        /*013c*/ 	.word	0x00000018
        /*0140*/ 	.short	0x0100
        /*0142*/ 	.byte	0x08
	.zero		1


	//   ....[7]....
        /*0144*/ 	.word	0x000002d0
        /*0148*/ 	.word	0x000000ff
        /*014c*/ 	.word	0x00000060
        /*0150*/ 	.short	0x0100
        /*0152*/ 	.byte	0x08
	.zero		1


	//   ....[8]....
        /*0154*/ 	.word	0x000002e0
        /*0158*/ 	.word	0x000000ff
        /*015c*/ 	.word	0x00000020
        /*0160*/ 	.short	0x0100
        /*0162*/ 	.byte	0x08
	.zero		1


	//   ....[9]....
        /*0164*/ 	.word	0x000002f0
        /*0168*/ 	.word	0x000000ff
        /*016c*/ 	.word	0x00000068
        /*0170*/ 	.short	0x0100
        /*0172*/ 	.byte	0x08
	.zero		1


	//   ....[10]....
        /*0174*/ 	.word	0x00000300
        /*0178*/ 	.word	0x000000ff
        /*017c*/ 	.word	0x00000028
        /*0180*/ 	.short	0x0100
        /*0182*/ 	.byte	0x08
	.zero		1


	//   ....[11]....
        /*0184*/ 	.word	0x00000310
        /*0188*/ 	.word	0x000000ff
        /*018c*/ 	.word	0x00000070
        /*0190*/ 	.short	0x0100
        /*0192*/ 	.byte	0x08
	.zero		1


	//   ....[12]....
        /*0194*/ 	.word	0x00000320
        /*0198*/ 	.word	0x000000ff
        /*019c*/ 	.word	0x00000030
        /*01a0*/ 	.short	0x0100
        /*01a2*/ 	.byte	0x08
	.zero		1


	//   ....[13]....
        /*01a4*/ 	.word	0x00000330
        /*01a8*/ 	.word	0x000000ff
        /*01ac*/ 	.word	0x00000078
        /*01b0*/ 	.short	0x0100
        /*01b2*/ 	.byte	0x08
	.zero		1


	//   ....[14]....
        /*01b4*/ 	.word	0x00000340
        /*01b8*/ 	.word	0x000000ff
        /*01bc*/ 	.word	0x00000038
        /*01c0*/ 	.short	0x0100
        /*01c2*/ 	.byte	0x08
	.zero		1


	//   ....[15]....
        /*01c4*/ 	.word	0x00000350
        /*01c8*/ 	.word	0x000000ff
        /*01cc*/ 	.word	0x00000080
        /*01d0*/ 	.short	0x0100
        /*01d2*/ 	.byte	0x08
	.zero		1


	//   ....[16]....
        /*01d4*/ 	.word	0x00000360
        /*01d8*/ 	.word	0x000000ff
        /*01dc*/ 	.word	0x00000040
        /*01e0*/ 	.short	0x0100
        /*01e2*/ 	.byte	0x08
	.zero		1


	//   ....[17]....
        /*01e4*/ 	.word	0x00000370
        /*01e8*/ 	.word	0x000000ff
        /*01ec*/ 	.word	0x00000088
        /*01f0*/ 	.short	0x0100
        /*01f2*/ 	.byte	0x08
	.zero		1


	//   ....[18]....
        /*01f4*/ 	.word	0x000007c0
        /*01f8*/ 	.word	0x000000ff
        /*01fc*/ 	.word	0x000000a0
        /*0200*/ 	.short	0x0100
        /*0202*/ 	.byte	0x06
	.zero		1


	//   ....[19]....
        /*0204*/ 	.word	0x00000860
        /*0208*/ 	.word	0x000000ff
        /*020c*/ 	.word	0x000000a8
        /*0210*/ 	.short	0x0100
        /*0212*/ 	.byte	0x06
	.zero		1


	//   ....[20]....
        /*0214*/ 	.word	0x000015b0
        /*0218*/ 	.word	0x00000003
        /*021c*/ 	.word	0x00000000
        /*0220*/ 	.short	0x010a
        /*0222*/ 	.byte	0x3f
	.zero		1


	//   ....[21]....
        /*0224*/ 	.word	0x000015f0
        /*0228*/ 	.word	0x00000003
        /*022c*/ 	.word	0x00000000
        /*0230*/ 	.short	0x010a
        /*0232*/ 	.byte	0x3f
	.zero		1


	//   ....[22]....
        /*0234*/ 	.word	0x00002850
        /*0238*/ 	.word	0x000000ff
        /*023c*/ 	.word	0x00000000
        /*0240*/ 	.short	0x010a
        /*0242*/ 	.byte	0x04
	.zero		1


	//   ....[23]....
        /*0244*/ 	.word	0x00002890
        /*0248*/ 	.word	0x000000ff
        /*024c*/ 	.word	0x00000000
        /*0250*/ 	.short	0x010a
        /*0252*/ 	.byte	0x04
	.zero		1


	//   ....[24]....
        /*0254*/ 	.word	0x000039e0
        /*0258*/ 	.word	0x00000005
        /*025c*/ 	.word	0x00000000
        /*0260*/ 	.short	0x0101
        /*0262*/ 	.byte	0x3f
	.zero		1


	//   ....[25]....
        /*0264*/ 	.word	0x00003ba0
        /*0268*/ 	.word	0x00000003
        /*026c*/ 	.word	0x00000000
        /*0270*/ 	.short	0x0101
        /*0272*/ 	.byte	0x3f
	.zero		1


	//   ....[26]....
        /*0274*/ 	.word	0x0000f590
        /*0278*/ 	.word	0x0000000f
        /*027c*/ 	.word	0x00000048
        /*0280*/ 	.short	0x010a
        /*0282*/ 	.byte	0x3f
	.zero		1


	//   ....[27]....
        /*0284*/ 	.word	0x0000f930
        /*0288*/ 	.word	0x00000004
        /*028c*/ 	.word	0x000000a8
        /*0290*/ 	.short	0x0101
        /*0292*/ 	.byte	0x3f
	.zero		1


	//   ....[28]....
        /*0294*/ 	.word	0x00010090
        /*0298*/ 	.word	0x00000007
        /*029c*/ 	.word	0x00000000
        /*02a0*/ 	.short	0x010a
        /*02a2*/ 	.byte	0x3f
	.zero		1


	//   ....[29]....
        /*02a4*/ 	.word	0x00010110
        /*02a8*/ 	.word	0x00000009
        /*02ac*/ 	.word	0x00000000
        /*02b0*/ 	.short	0x010a
        /*02b2*/ 	.byte	0x3f
	.zero		1


	//   ....[30]....
        /*02b4*/ 	.word	0x000101a0
        /*02b8*/ 	.word	0x00000006
        /*02bc*/ 	.word	0x00000000
        /*02c0*/ 	.short	0x010a
        /*02c2*/ 	.byte	0x3f
	.zero		1


	//   ....[31]....
        /*02c4*/ 	.word	0x00010230
        /*02c8*/ 	.word	0x00000009
        /*02cc*/ 	.word	0x00000000
        /*02d0*/ 	.short	0x010a
        /*02d2*/ 	.byte	0x3f
	.zero		1


	//   ....[32]....
        /*02d4*/ 	.word	0x000102c0
        /*02d8*/ 	.word	0x00000006
        /*02dc*/ 	.word	0x00000000
        /*02e0*/ 	.short	0x010a
        /*02e2*/ 	.byte	0x3f
	.zero		1


	//   ....[33]....
        /*02e4*/ 	.word	0x00010350
        /*02e8*/ 	.word	0x00000009
        /*02ec*/ 	.word	0x00000000
        /*02f0*/ 	.short	0x010a
        /*02f2*/ 	.byte	0x3f
	.zero		1


	//   ....[34]....
        /*02f4*/ 	.word	0x000103e0
        /*02f8*/ 	.word	0x00000006
        /*02fc*/ 	.word	0x00000000
        /*0300*/ 	.short	0x010a
        /*0302*/ 	.byte	0x3f
	.zero		1


	//   ....[35]....
        /*0304*/ 	.word	0x00010470
        /*0308*/ 	.word	0x00000009
        /*030c*/ 	.word	0x00000000
        /*0310*/ 	.short	0x010a
        /*0312*/ 	.byte	0x3f
	.zero		1


	//   ....[36]....
        /*0314*/ 	.word	0x00010500
        /*0318*/ 	.word	0x00000003
        /*031c*/ 	.word	0x00000000
        /*0320*/ 	.short	0x010a
        /*0322*/ 	.byte	0x3f
	.zero		1


	//   ....[37]....
        /*0324*/ 	.word	0x00010560
        /*0328*/ 	.word	0x00000003
        /*032c*/ 	.word	0x00000000
        /*0330*/ 	.short	0x010a
        /*0332*/ 	.byte	0x3f
	.zero		1


	//   ....[38]....
        /*0334*/ 	.word	0x000105c0
        /*0338*/ 	.word	0x00000006
        /*033c*/ 	.word	0x00000000
        /*0340*/ 	.short	0x010a
        /*0342*/ 	.byte	0x3f
	.zero		1


	//   ....[39]....
        /*0344*/ 	.word	0x00010690
        /*0348*/ 	.word	0x0000000f
        /*034c*/ 	.word	0x00000048
        /*0350*/ 	.short	0x010a
        /*0352*/ 	.byte	0x3f
	.zero		1


	//   ....[40]....
        /*0354*/ 	.word	0x00010760
        /*0358*/ 	.word	0x00000007
        /*035c*/ 	.word	0x00000000
        /*0360*/ 	.short	0x010a
        /*0362*/ 	.byte	0x3f
	.zero		1


	//   ....[41]....
        /*0364*/ 	.word	0x000107b0
        /*0368*/ 	.word	0x00000009
        /*036c*/ 	.word	0x00000000
        /*0370*/ 	.short	0x010a
        /*0372*/ 	.byte	0x3f
	.zero		1


	//   ....[42]....
        /*0374*/ 	.word	0x00010800
        /*0378*/ 	.word	0x00000006
        /*037c*/ 	.word	0x00000000
        /*0380*/ 	.short	0x010a
        /*0382*/ 	.byte	0x3f
	.zero		1


	//   ....[43]....
        /*0384*/ 	.word	0x00010850
        /*0388*/ 	.word	0x00000009
        /*038c*/ 	.word	0x00000000
        /*0390*/ 	.short	0x010a
        /*0392*/ 	.byte	0x3f
	.zero		1


	//   ....[44]....
        /*0394*/ 	.word	0x000108a0
        /*0398*/ 	.word	0x00000006
        /*039c*/ 	.word	0x00000000
        /*03a0*/ 	.short	0x010a
        /*03a2*/ 	.byte	0x3f
	.zero		1


	//   ....[45]....
        /*03a4*/ 	.word	0x000108f0
        /*03a8*/ 	.word	0x00000009
        /*03ac*/ 	.word	0x00000000
        /*03b0*/ 	.short	0x010a
        /*03b2*/ 	.byte	0x3f
	.zero		1


	//   ....[46]....
        /*03b4*/ 	.word	0x00010940
        /*03b8*/ 	.word	0x00000006
        /*03bc*/ 	.word	0x00000000
        /*03c0*/ 	.short	0x010a
        /*03c2*/ 	.byte	0x3f
	.zero		1


	//   ....[47]....
        /*03c4*/ 	.word	0x00010990
        /*03c8*/ 	.word	0x00000009
        /*03cc*/ 	.word	0x00000000
        /*03d0*/ 	.short	0x010a
        /*03d2*/ 	.byte	0x3f
	.zero		1


	//----- nvinfo : EIATTR_NUM_MBARRIERS
	.align		4
.L_37:
        /*03d4*/ 	.byte	0x03, 0x38
        /*03d6*/ 	.short	0x0014


	//----- nvinfo : EIATTR_EXIT_INSTR_OFFSETS
	.align		4
        /*03d8*/ 	.byte	0x04, 0x1c
        /*03da*/ 	.short	(.L_39 - .L_38)


	//   ....[0]....
.L_38:
        /*03dc*/ 	.word	0x00000a20


	//   ....[1]....
        /*03e0*/ 	.word	0x00001290


	//   ....[2]....
        /*03e4*/ 	.word	0x0000ec90


	//   ....[3]....
        /*03e8*/ 	.word	0x0000f220


	//   ....[4]....
        /*03ec*/ 	.word	0x00010550


	//----- nvinfo : EIATTR_MAX_THREADS
	.align		4
.L_39:
        /*03f0*/ 	.byte	0x04, 0x05
        /*03f2*/ 	.short	(.L_41 - .L_40)
.L_40:
        /*03f4*/ 	.word	0x00000180
        /*03f8*/ 	.word	0x00000001
        /*03fc*/ 	.word	0x00000001


	//----- nvinfo : EIATTR_CRS_STACK_SIZE
	.align		4
.L_41:
        /*0400*/ 	.byte	0x04, 0x1e
        /*0402*/ 	.short	(.L_43 - .L_42)
.L_42:
        /*0404*/ 	.word	0x00000000


	//----- nvinfo : EIATTR_CBANK_PARAM_SIZE
	.align		4
.L_43:
        /*0408*/ 	.byte	0x03, 0x19
        /*040a*/ 	.short	0x0470


	//----- nvinfo : EIATTR_PARAM_CBANK
	.align		4
        /*040c*/ 	.byte	0x04, 0x0a
        /*040e*/ 	.short	(.L_45 - .L_44)
	.align		4
.L_44:
        /*0410*/ 	.word	index@(.nv.constant0._ZN7cutlass13device_kernelINS_4gemm6kernel13GemmUniversalIN4cute5tupleIJiiiiEEENS1_10collective13CollectiveMmaINS1_34MainloopSm90TmaGmmaWarpSpecializedILi9ENS5_IJNS4_1CILi2EEENSA_ILi1EEESC_EEENS1_35KernelTmaWarpSpecializedCooperativeEEENS5_IJNSA_ILi192EEENSA_ILi176EEENSA_ILi32EEEEEENS_10bfloat16_tENS5_IJlSC_lEEESK_SL_NS4_8TiledMMAINS4_8MMA_AtomIJNS4_4SM904GMMA27MMA_64x16x16_F32BF16BF16_SSILNSP_5MajorE0ELSR_0ELNSP_7ScaleInE1ELSS_1EEEEEENS4_6LayoutISD_NS5_IJSC_NSA_ILi0EEESW_EEEEENS5_IJNS4_10UnderscoreESZ_SZ_EEEEENS4_13SM90_TMA_LOADENS4_14ComposedLayoutINS4_7SwizzleILi2ELi4ELi3EEENS4_18smem_ptr_flag_bitsILi16EEENSV_INS5_IJNSA_ILi8EEESI_EEENS5_IJSI_SC_EEEEEEEvNS4_8identityENS4_23SM90_TMA_LOAD_MULTICASTES1C_vS1D_EENS_8epilogue10collective6detail29Sm90TmaWarpSpecializedAdapterINS1H_15DefaultEpilogueISK_SL_SL_NS1G_6thread17LinearCombinationISK_Li1EffLNS1L_9ScaleType4KindE0ELNS_15FloatRoundStyleE2ESK_EENS1_15EpilogueDefaultEEEEEvvEEEEvNT_6ParamsE)
        /*0414*/ 	.short	0x0210
        /*0416*/ 	.short	0x0470


	//----- nvinfo : EIATTR_SW_WAR
	.align		4
.L_45:
        /*0418*/ 	.byte	0x04, 0x36
        /*041a*/ 	.short	(.L_47 - .L_46)
.L_46:
        /*041c*/ 	.word	0x00000008
.L_47:


//--------------------- .nv.callgraph             --------------------------
	.section	.nv.callgraph,"",@"SHT_CUDA_CALLGRAPH"
	.align	4
	.sectionentsize	8
	.align		4
        /*0000*/ 	.word	0x00000000
	.align		4
        /*0004*/ 	.word	0xffffffff
	.align		4
        /*0008*/ 	.word	index@(_ZN7cutlass13device_kernelINS_4gemm6kernel13GemmUniversalIN4cute5tupleIJiiiiEEENS1_10collective13CollectiveMmaINS1_34MainloopSm90TmaGmmaWarpSpecializedILi9ENS5_IJNS4_1CILi2EEENSA_ILi1EEESC_EEENS1_35KernelTmaWarpSpecializedCooperativeEEENS5_IJNSA_ILi192EEENSA_ILi176EEENSA_ILi32EEEEEENS_10bfloat16_tENS5_IJlSC_lEEESK_SL_NS4_8TiledMMAINS4_8MMA_AtomIJNS4_4SM904GMMA27MMA_64x16x16_F32BF16BF16_SSILNSP_5MajorE0ELSR_0ELNSP_7ScaleInE1ELSS_1EEEEEENS4_6LayoutISD_NS5_IJSC_NSA_ILi0EEESW_EEEEENS5_IJNS4_10UnderscoreESZ_SZ_EEEEENS4_13SM90_TMA_LOADENS4_14ComposedLayoutINS4_7SwizzleILi2ELi4ELi3EEENS4_18smem_ptr_flag_bitsILi16EEENSV_INS5_IJNSA_ILi8EEESI_EEENS5_IJSI_SC_EEEEEEEvNS4_8identityENS4_23SM90_TMA_LOAD_MULTICASTES1C_vS1D_EENS_8epilogue10collective6detail29Sm90TmaWarpSpecializedAdapterINS1H_15DefaultEpilogueISK_SL_SL_NS1G_6thread17LinearCombinationISK_Li1EffLNS1L_9ScaleType4KindE0ELNS_15FloatRoundStyleE2ESK_EENS1_15EpilogueDefaultEEEEEvvEEEEvNT_6ParamsE)
	.align		4
        /*000c*/ 	.word	index@(__assertfail)
	.align		4
        /*0010*/ 	.word	0x00000000
	.align		4
        /*0014*/ 	.word	0xfffffffe
	.align		4
        /*0018*/ 	.word	0x00000000
	.align		4
        /*001c*/ 	.word	0xfffffffd
	.align		4
        /*0020*/ 	.word	0x00000000
	.align		4
        /*0024*/ 	.word	0xfffffffc


//--------------------- .nv.constant4             --------------------------
	.section	.nv.constant4,"a",@progbits
	.align	8
	.align		8
.nv.constant4:
        /*0000*/ 	.dword	__assertfail
	.align		8
        /*0008*/ 	.dword	__unnamed_1
	.align		8
        /*0010*/ 	.dword	_ZN40_INTERNAL_2dea7194_4_k_cu_7c3a7770_123034cuda3std3__45__cpo5beginE
	.align		8
        /*0018*/ 	.dword	_ZN40_INTERNAL_2dea7194_4_k_cu_7c3a7770_123034cuda3std3__45__cpo3endE
	.align		8
        /*0020*/ 	.dword	_ZN40_INTERNAL_2dea7194_4_k_cu_7c3a7770_123034cuda3std3__45__cpo6cbeginE
	.align		8
        /*0028*/ 	.dword	_ZN40_INTERNAL_2dea7194_4_k_cu_7c3a7770_123034cuda3std3__45__cpo4cendE
	.align		8
        /*0030*/ 	.dword	_ZN40_INTERNAL_2dea7194_4_k_cu_7c3a7770_123034cuda3std3__442_GLOBAL__N__2dea7194_4_k_cu_7c3a7770_123036ignoreE
	.align		8
        /*0038*/ 	.dword	_ZN40_INTERNAL_2dea7194_4_k_cu_7c3a7770_123034cuda3std3__419piecewise_constructE
	.align		8
        /*0040*/ 	.dword	_ZN40_INTERNAL_2dea7194_4_k_cu_7c3a7770_123034cuda3std3__48in_placeE
	.align		8
        /*0048*/ 	.dword	_ZN40_INTERNAL_2dea7194_4_k_cu_7c3a7770_123034cuda3std6ranges3__45__cpo4swapE
	.align		8
        /*0050*/ 	.dword	_ZN40_INTERNAL_2dea7194_4_k_cu_7c3a7770_123034cuda3std6ranges3__45__cpo9iter_moveE
	.align		8
        /*0058*/ 	.dword	_ZN40_INTERNAL_2dea7194_4_k_cu_7c3a7770_123034cute7productE
	.align		8
        /*0060*/ 	.dword	_ZN40_INTERNAL_2dea7194_4_k_cu_7c3a7770_123034cute1_E
	.align		8
        /*0068*/ 	.dword	$str$22
	.align		8
        /*0070*/ 	.dword	$str$23


//--------------------- .text._ZN7cutlass13device_kernelINS_4gemm6kernel13GemmUniversalIN4cute5tupleIJiiiiEEENS1_10collective13CollectiveMmaINS1_34MainloopSm90TmaGmmaWarpSpecializedILi9ENS5_IJNS4_1CILi2EEENSA_ILi1EEESC_EEENS1_35KernelTmaWarpSpecializedCooperativeEEENS5_IJNSA_ILi192EEENSA_ILi176EEENSA_ILi32EEEEEENS_10bfloat16_tENS5_IJlSC_lEEESK_SL_NS4_8TiledMMAINS4_8MMA_AtomIJNS4_4SM904GMMA27MMA_64x16x16_F32BF16BF16_SSILNSP_5MajorE0ELSR_0ELNSP_7ScaleInE1ELSS_1EEEEEENS4_6LayoutISD_NS5_IJSC_NSA_ILi0EEESW_EEEEENS5_IJNS4_10UnderscoreESZ_SZ_EEEEENS4_13SM90_TMA_LOADENS4_14ComposedLayoutINS4_7SwizzleILi2ELi4ELi3EEENS4_18smem_ptr_flag_bitsILi16EEENSV_INS5_IJNSA_ILi8EEESI_EEENS5_IJSI_SC_EEEEEEEvNS4_8identityENS4_23SM90_TMA_LOAD_MULTICASTES1C_vS1D_EENS_8epilogue10collective6detail29Sm90TmaWarpSpecializedAdapterINS1H_15DefaultEpilogueISK_SL_SL_NS1G_6thread17LinearCombinationISK_Li1EffLNS1L_9ScaleType4KindE0ELNS_15FloatRoundStyleE2ESK_EENS1_15EpilogueDefaultEEEEEvvEEEEvNT_6ParamsE --------------------------
	.section	.text._ZN7cutlass13device_kernelINS_4gemm6kernel13GemmUniversalIN4cute5tupleIJiiiiEEENS1_10collective13CollectiveMmaINS1_34MainloopSm90TmaGmmaWarpSpecializedILi9ENS5_IJNS4_1CILi2EEENSA_ILi1EEESC_EEENS1_35KernelTmaWarpSpecializedCooperativeEEENS5_IJNSA_ILi192EEENSA_ILi176EEENSA_ILi32EEEEEENS_10bfloat16_tENS5_IJlSC_lEEESK_SL_NS4_8TiledMMAINS4_8MMA_AtomIJNS4_4SM904GMMA27MMA_64x16x16_F32BF16BF16_SSILNSP_5MajorE0ELSR_0ELNSP_7ScaleInE1ELSS_1EEEEEENS4_6LayoutISD_NS5_IJSC_NSA_ILi0EEESW_EEEEENS5_IJNS4_10UnderscoreESZ_SZ_EEEEENS4_13SM90_TMA_LOADENS4_14ComposedLayoutINS4_7SwizzleILi2ELi4ELi3EEENS4_18smem_ptr_flag_bitsILi16EEENSV_INS5_IJNSA_ILi8EEESI_EEENS5_IJSI_SC_EEEEEEEvNS4_8identityENS4_23SM90_TMA_LOAD_MULTICASTES1C_vS1D_EENS_8epilogue10collective6detail29Sm90TmaWarpSpecializedAdapterINS1H_15DefaultEpilogueISK_SL_SL_NS1G_6thread17LinearCombinationISK_Li1EffLNS1L_9ScaleType4KindE0ELNS_15FloatRoundStyleE2ESK_EENS1_15EpilogueDefaultEEEEEvvEEEEvNT_6ParamsE,"ax",@progbits
	.align	128
.text._ZN7cutlass13device_kernelINS_4gemm6kernel13GemmUniversalIN4cute5tupleIJiiiiEEENS1_10collective13CollectiveMmaINS1_34MainloopSm90TmaGmmaWarpSpecializedILi9ENS5_IJNS4_1CILi2EEENSA_ILi1EEESC_EEENS1_35KernelTmaWarpSpecializedCooperativeEEENS5_IJNSA_ILi192EEENSA_ILi176EEENSA_ILi32EEEEEENS_10bfloat16_tENS5_IJlSC_lEEESK_SL_NS4_8TiledMMAINS4_8MMA_AtomIJNS4_4SM904GMMA27MMA_64x16x16_F32BF16BF16_SSILNSP_5MajorE0ELSR_0ELNSP_7ScaleInE1ELSS_1EEEEEENS4_6LayoutISD_NS5_IJSC_NSA_ILi0EEESW_EEEEENS5_IJNS4_10UnderscoreESZ_SZ_EEEEENS4_13SM90_TMA_LOADENS4_14ComposedLayoutINS4_7SwizzleILi2ELi4ELi3EEENS4_18smem_ptr_flag_bitsILi16EEENSV_INS5_IJNSA_ILi8EEESI_EEENS5_IJSI_SC_EEEEEEEvNS4_8identityENS4_23SM90_TMA_LOAD_MULTICASTES1C_vS1D_EENS_8epilogue10collective6detail29Sm90TmaWarpSpecializedAdapterINS1H_15DefaultEpilogueISK_SL_SL_NS1G_6thread17LinearCombinationISK_Li1EffLNS1L_9ScaleType4KindE0ELNS_15FloatRoundStyleE2ESK_EENS1_15EpilogueDefaultEEEEEvvEEEEvNT_6ParamsE:
        .type           _ZN7cutlass13device_kernelINS_4gemm6kernel13GemmUniversalIN4cute5tupleIJiiiiEEENS1_10collective13CollectiveMmaINS1_34MainloopSm90TmaGmmaWarpSpecializedILi9ENS5_IJNS4_1CILi2EEENSA_ILi1EEESC_EEENS1_35KernelTmaWarpSpecializedCooperativeEEENS5_IJNSA_ILi192EEENSA_ILi176EEENSA_ILi32EEEEEENS_10bfloat16_tENS5_IJlSC_lEEESK_SL_NS4_8TiledMMAINS4_8MMA_AtomIJNS4_4SM904GMMA27MMA_64x16x16_F32BF16BF16_SSILNSP_5MajorE0ELSR_0ELNSP_7ScaleInE1ELSS_1EEEEEENS4_6LayoutISD_NS5_IJSC_NSA_ILi0EEESW_EEEEENS5_IJNS4_10UnderscoreESZ_SZ_EEEEENS4_13SM90_TMA_LOADENS4_14ComposedLayoutINS4_7SwizzleILi2ELi4ELi3EEENS4_18smem_ptr_flag_bitsILi16EEENSV_INS5_IJNSA_ILi8EEESI_EEENS5_IJSI_SC_EEEEEEEvNS4_8identityENS4_23SM90_TMA_LOAD_MULTICASTES1C_vS1D_EENS_8epilogue10collective6detail29Sm90TmaWarpSpecializedAdapterINS1H_15DefaultEpilogueISK_SL_SL_NS1G_6thread17LinearCombinationISK_Li1EffLNS1L_9ScaleType4KindE0ELNS_15FloatRoundStyleE2ESK_EENS1_15EpilogueDefaultEEEEEvvEEEEvNT_6ParamsE,@function
        .size           _ZN7cutlass13device_kernelINS_4gemm6kernel13GemmUniversalIN4cute5tupleIJiiiiEEENS1_10collective13CollectiveMmaINS1_34MainloopSm90TmaGmmaWarpSpecializedILi9ENS5_IJNS4_1CILi2EEENSA_ILi1EEESC_EEENS1_35KernelTmaWarpSpecializedCooperativeEEENS5_IJNSA_ILi192EEENSA_ILi176EEENSA_ILi32EEEEEENS_10bfloat16_tENS5_IJlSC_lEEESK_SL_NS4_8TiledMMAINS4_8MMA_AtomIJNS4_4SM904GMMA27MMA_64x16x16_F32BF16BF16_SSILNSP_5MajorE0ELSR_0ELNSP_7ScaleInE1ELSS_1EEEEEENS4_6LayoutISD_NS5_IJSC_NSA_ILi0EEESW_EEEEENS5_IJNS4_10UnderscoreESZ_SZ_EEEEENS4_13SM90_TMA_LOADENS4_14ComposedLayoutINS4_7SwizzleILi2ELi4ELi3EEENS4_18smem_ptr_flag_bitsILi16EEENSV_INS5_IJNSA_ILi8EEESI_EEENS5_IJSI_SC_EEEEEEEvNS4_8identityENS4_23SM90_TMA_LOAD_MULTICASTES1C_vS1D_EENS_8epilogue10collective6detail29Sm90TmaWarpSpecializedAdapterINS1H_15DefaultEpilogueISK_SL_SL_NS1G_6thread17LinearCombinationISK_Li1EffLNS1L_9ScaleType4KindE0ELNS_15FloatRoundStyleE2ESK_EENS1_15EpilogueDefaultEEEEEvvEEEEvNT_6ParamsE,(.L_x_430 - _ZN7cutlass13device_kernelINS_4gemm6kernel13GemmUniversalIN4cute5tupleIJiiiiEEENS1_10collective13CollectiveMmaINS1_34MainloopSm90TmaGmmaWarpSpecializedILi9ENS5_IJNS4_1CILi2EEENSA_ILi1EEESC_EEENS1_35KernelTmaWarpSpecializedCooperativeEEENS5_IJNSA_ILi192EEENSA_ILi176EEENSA_ILi32EEEEEENS_10bfloat16_tENS5_IJlSC_lEEESK_SL_NS4_8TiledMMAINS4_8MMA_AtomIJNS4_4SM904GMMA27MMA_64x16x16_F32BF16BF16_SSILNSP_5MajorE0ELSR_0ELNSP_7ScaleInE1ELSS_1EEEEEENS4_6LayoutISD_NS5_IJSC_NSA_ILi0EEESW_EEEEENS5_IJNS4_10UnderscoreESZ_SZ_EEEEENS4_13SM90_TMA_LOADENS4_14ComposedLayoutINS4_7SwizzleILi2ELi4ELi3EEENS4_18smem_ptr_flag_bitsILi16EEENSV_INS5_IJNSA_ILi8EEESI_EEENS5_IJSI_SC_EEEEEEEvNS4_8identityENS4_23SM90_TMA_LOAD_MULTICASTES1C_vS1D_EENS_8epilogue10collective6detail29Sm90TmaWarpSpecializedAdapterINS1H_15DefaultEpilogueISK_SL_SL_NS1G_6thread17LinearCombinationISK_Li1EffLNS1L_9ScaleType4KindE0ELNS_15FloatRoundStyleE2ESK_EENS1_15EpilogueDefaultEEEEEvvEEEEvNT_6ParamsE)
        .other          _ZN7cutlass13device_kernelINS_4gemm6kernel13GemmUniversalIN4cute5tupleIJiiiiEEENS1_10collective13CollectiveMmaINS1_34MainloopSm90TmaGmmaWarpSpecializedILi9ENS5_IJNS4_1CILi2EEENSA_ILi1EEESC_EEENS1_35KernelTmaWarpSpecializedCooperativeEEENS5_IJNSA_ILi192EEENSA_ILi176EEENSA_ILi32EEEEEENS_10bfloat16_tENS5_IJlSC_lEEESK_SL_NS4_8TiledMMAINS4_8MMA_AtomIJNS4_4SM904GMMA27MMA_64x16x16_F32BF16BF16_SSILNSP_5MajorE0ELSR_0ELNSP_7ScaleInE1ELSS_1EEEEEENS4_6LayoutISD_NS5_IJSC_NSA_ILi0EEESW_EEEEENS5_IJNS4_10UnderscoreESZ_SZ_EEEEENS4_13SM90_TMA_LOADENS4_14ComposedLayoutINS4_7SwizzleILi2ELi4ELi3EEENS4_18smem_ptr_flag_bitsILi16EEENSV_INS5_IJNSA_ILi8EEESI_EEENS5_IJSI_SC_EEEEEEEvNS4_8identityENS4_23SM90_TMA_LOAD_MULTICASTES1C_vS1D_EENS_8epilogue10collective6detail29Sm90TmaWarpSpecializedAdapterINS1H_15DefaultEpilogueISK_SL_SL_NS1G_6thread17LinearCombinationISK_Li1EffLNS1L_9ScaleType4KindE0ELNS_15FloatRoundStyleE2ESK_EENS1_15EpilogueDefaultEEEEEvvEEEEvNT_6ParamsE,@"STO_CUDA_ENTRY STV_DEFAULT"
_ZN7cutlass13device_kernelINS_4gemm6kernel13GemmUniversalIN4cute5tupleIJiiiiEEENS1_10collective13CollectiveMmaINS1_34MainloopSm90TmaGmmaWarpSpecializedILi9ENS5_IJNS4_1CILi2EEENSA_ILi1EEESC_EEENS1_35KernelTmaWarpSpecializedCooperativeEEENS5_IJNSA_ILi192EEENSA_ILi176EEENSA_ILi32EEEEEENS_10bfloat16_tENS5_IJlSC_lEEESK_SL_NS4_8TiledMMAINS4_8MMA_AtomIJNS4_4SM904GMMA27MMA_64x16x16_F32BF16BF16_SSILNSP_5MajorE0ELSR_0ELNSP_7ScaleInE1ELSS_1EEEEEENS4_6LayoutISD_NS5_IJSC_NSA_ILi0EEESW_EEEEENS5_IJNS4_10UnderscoreESZ_SZ_EEEEENS4_13SM90_TMA_LOADENS4_14ComposedLayoutINS4_7SwizzleILi2ELi4ELi3EEENS4_18smem_ptr_flag_bitsILi16EEENSV_INS5_IJNSA_ILi8EEESI_EEENS5_IJSI_SC_EEEEEEEvNS4_8identityENS4_23SM90_TMA_LOAD_MULTICASTES1C_vS1D_EENS_8epilogue10collective6detail29Sm90TmaWarpSpecializedAdapterINS1H_15DefaultEpilogueISK_SL_SL_NS1G_6thread17LinearCombinationISK_Li1EffLNS1L_9ScaleType4KindE0ELNS_15FloatRoundStyleE2ESK_EENS1_15EpilogueDefaultEEEEEvvEEEEvNT_6ParamsE:
[----:B------:R-:W0:Y:S02]  /*0000*/  LDC R1, c[0x0][0x28] ;  /* 0x00000a00ff017b82 */ /* 0x000e240000000800 */
[----:B0-----:R-:W-:Y:S01]  /*0010*/  VIADD R1, R1, 0xfffffff8 ;  /* 0xfffffff801017836 */ /* 0x001fe20000000000 */
[----:B------:R-:W0:Y:S01]  /*0020*/  S2R R6, SR_TID.X ;  /* 0x0000000000067919 */ /* 0x000e220000002100 */
[----:B------:R-:W-:Y:S01]  /*0030*/  ELECT P0, URZ, PT ;  /* 0x00000000003f782f */ /* 0x000fe20003800000 */
[----:B------:R-:W-:Y:S01]  /*0040*/  BSSY B0, `(.L_x_0) ;  /* 0x000000f000007945 */ /* 0x000fe20003800000 */
[--C-:B0-----:R-:W-:Y:S02]  /*0050*/  SHF.R.U32.HI R0, RZ, 0x5, R6.reuse ;  /* 0x00000005ff007819 */ /* 0x101fe40000011606 */
[----:B------:R-:W-:-:S03]  /*0060*/  SHF.R.U32.HI R3, RZ, 0x7, R6 ;  /* 0x00000007ff037819 */ /* 0x000fc60000011606 */
[----:B------:R-:W0:Y:S04]  /*0070*/  SHFL.IDX PT, R2, R0, RZ, 0x1f ;  /* 0x00001fff00027589 */ /* 0x000e2800000e0000 */
[----:B------:R1:W2:Y:S01]  /*0080*/  SHFL.IDX PT, R5, R3, RZ, 0x1f ;  /* 0x00001fff03057589 */ /* 0x0002a200000e0000 */
[----:B0-----:R-:W-:-:S13]  /*0090*/  ISETP.NE.OR P0, PT, R2, RZ, !P0 ;  /* 0x000000ff0200720c */ /* 0x001fda0004705670 */
[----:B-12---:R-:W-:Y:S05]  /*00a0*/  @P0 BRA `(.L_x_1) ;  /* 0x0000000000200947 */ /* 0x006fea0003800000 */
[----:B------:R-:W-:Y:S02]  /*00b0*/  ULDC.64 UR4, c[0x0][0x198] ;  /* 0x0000660000047ab9 */ /* 0x000fe40000000a00 */
[----:B------:R-:W-:Y:S02]  /*00c0*/  UIADD3 UR6, UP0, UR4, 0xf0, URZ ;  /* 0x000000f004067890 */ /* 0x000fe4000ff1e03f */
[----:B------:R-:W-:Y:S02]  /*00d0*/  UIADD3 UR4, UP1, UR4, 0x1f0, URZ ;  /* 0x000001f004047890 */ /* 0x000fe4000ff3e03f */
[----:B------:R-:W-:Y:S02]  /*00e0*/  UIADD3.X UR7, URZ, UR5, URZ, UP0, !UPT ;  /* 0x000000053f077290 */ /* 0x000fe400087fe43f */
[----:B------:R-:W-:-:S07]  /*00f0*/  UIADD3.X UR5, URZ, UR5, URZ, UP1, !UPT ;  /* 0x000000053f057290 */ /* 0x000fce0008ffe43f */
[----:B------:R0:W-:Y:S02]  /*0100*/  UTMACCTL.PF [UR6] ;  /* 0x00000000060079b9 */ /* 0x0001e40008040000 */
[----:B------:R0:W-:Y:S02]  /*0110*/  UTMACCTL.PF [UR4] ;  /* 0x00000000040079b9 */ /* 0x0001e40008040000 */
[----:B0-----:R-:W-:Y:S01]  /*0120*/  NOP ;  /* 0x0000000000007918 */ /* 0x001fe20000000000 */
.L_x_1:
[----:B------:R-:W-:Y:S05]  /*0130*/  BSYNC B0 ;  /* 0x0000000000007941 */ /* 0x000fea0003800000 */
.L_x_0:
[----:B------:R-:W0:Y:S02]  /*0140*/  SHFL.IDX PT, R3, R0, RZ, 0x1f ;  /* 0x00001fff00037589 */ /* 0x000e2400000e0000 */
[----:B0-----:R-:W-:-:S13]  /*0150*/  ISETP.NE.AND P0, PT, R3, RZ, PT ;  /* 0x000000ff0300720c */ /* 0x001fda0003f05270 */
[----:B------:R-:W-:Y:S05]  /*0160*/  @P0 BRA `(.L_x_2) ;  /* 0x00000000008c0947 */ /* 0x000fea0003800000 */
[----:B------:R-:W-:Y:S01]  /*0170*/  ELECT P0, URZ, PT ;  /* 0x00000000003f782f */ /* 0x000fe20003800000 */
[----:B------:R-:W-:-:S12]  /*0180*/  BSSY B0, `(.L_x_2) ;  /* 0x0000021000007945 */ /* 0x000fd80003800000 */
[----:B------:R-:W-:Y:S05]  /*0190*/  @!P0 BRA `(.L_x_3) ;  /* 0x00000000007c8947 */ /* 0x000fea0003800000 */
[----:B------:R-:W0:Y:S01]  /*01a0*/  S2UR UR8, SR_CgaCtaId ;  /* 0x00000000000879c3 */ /* 0x000e220000008800 */
[----:B------:R-:W-:Y:S01]  /*01b0*/  UMOV UR4, 0x400 ;  /* 0x0000040000047882 */ /* 0x000fe20000000000 */
[----:B------:R-:W-:Y:S01]  /*01c0*/  UMOV UR5, 0x1 ;  /* 0x0000000100057882 */ /* 0x000fe20000000000 */
[----:B------:R-:W-:Y:S02]  /*01d0*/  UMOV UR6, 0x4 ;  /* 0x0000000400067882 */ /* 0x000fe40000000000 */
[----:B------:R-:W-:-:S04]  /*01e0*/  UIADD3 UR6, -UR6, 0x100000, URZ ;  /* 0x0010000006067890 */ /* 0x000fc8000fffe13f */
[----:B------:R-:W-:Y:S02]  /*01f0*/  USHF.L.U32 UR7, UR6, 0xb, URZ ;  /* 0x0000000b06077899 */ /* 0x000fe4000800063f */
[----:B------:R-:W-:Y:S02]  /*0200*/  USHF.L.U32 UR6, UR6, 0x1, URZ ;  /* 0x0000000106067899 */ /* 0x000fe4000800063f */
[----:B0-----:R-:W-:Y:S02]  /*0210*/  ULEA UR8, UR8, UR4, 0x18 ;  /* 0x0000000408087291 */ /* 0x001fe4000f8ec03f */
[----:B------:R-:W-:-:S04]  /*0220*/  UIADD3 UR4, -UR5, 0x100000, URZ ;  /* 0x0010000005047890 */ /* 0x000fc8000fffe13f */
[----:B------:R-:W-:Y:S02]  /*0230*/  USHF.L.U32 UR5, UR4, 0xb, URZ ;  /* 0x0000000b04057899 */ /* 0x000fe4000800063f */
[----:B------:R-:W-:Y:S01]  /*0240*/  USHF.L.U32 UR4, UR4, 0x1, URZ ;  /* 0x0000000104047899 */ /* 0x000fe2000800063f */
[----:B------:R-:W0:Y:S11]  /*0250*/  FENCE.VIEW.ASYNC.S ;  /* 0x00000000000073c6 */ /* 0x000e360000000000 */
[----:B0-----:R0:W1:Y:S01]  /*0260*/  SYNCS.EXCH.64 URZ, [UR8], UR4 ;  /* 0x00000004083f75b2 */ /* 0x0010620008000100 */
[----:B------:R0:W2:Y:S01]  /*0270*/  SYNCS.EXCH.64 URZ, [UR8+0x48], UR6 ;  /* 0x00004806083f75b2 */ /* 0x0000a20008000100 */
[----:B------:R0:W3:Y:S01]  /*0280*/  SYNCS.EXCH.64 URZ, [UR8+0x8], UR4 ;  /* 0x00000804083f75b2 */ /* 0x0000e20008000100 */
[----:B------:R0:W4:Y:S01]  /*0290*/  SYNCS.EXCH.64 URZ, [UR8+0x50], UR6 ;  /* 0x00005006083f75b2 */ /* 0x0001220008000100 */
[----:B------:R0:W0:Y:S01]  /*02a0*/  SYNCS.EXCH.64 URZ, [UR8+0x10], UR4 ;  /* 0x00001004083f75b2 */ /* 0x0000220008000100 */
        /* <DEDUP_REMOVED lines=13> */
[----:B------:R-:W-:Y:S01]  /*0380*/  NOP ;  /* 0x0000000000007918 */ /* 0x000fe20000000000 */
.L_x_3:
[----:B0-----:R-:W-:Y:S05]  /*0390*/  BSYNC B0 ;  /* 0x0000000000007941 */ /* 0x001fea0003800000 */
.L_x_2:
[----:B------:R-:W-:Y:S01]  /*03a0*/  SHF.R.S32.HI R4, RZ, 0x1f, R6 ;  /* 0x0000001fff047819 */ /* 0x000fe20000011406 */
[----:B------:R-:W0:Y:S01]  /*03b0*/  SHFL.IDX PT, R0, R0, RZ, 0x1f ;  /* 0x00001fff00007589 */ /* 0x000e2200000e0000 */
[----:B------:R-:W5:Y:S01]  /*03c0*/  S2UR UR8, SR_CTAID.X ;  /* 0x00000000000879c3 */ /* 0x000f620000002500 */
[----:B------:R-:W-:Y:S02]  /*03d0*/  ELECT P0, URZ, PT ;  /* 0x00000000003f782f */ /* 0x000fe40003800000 */
[----:B------:R-:W-:Y:S01]  /*03e0*/  LEA.HI R4, R4, R6, RZ, 0x7 ;  /* 0x0000000604047211 */ /* 0x000fe200078f38ff */
[----:B------:R-:W-:Y:S01]  /*03f0*/  ULDC UR4, c[0x0][0x150] ;  /* 0x0000540000047ab9 */ /* 0x000fe20000000800 */
[----:B------:R-:W-:Y:S01]  /*0400*/  SHF.R.S32.HI R8, RZ, 0x1f, R3 ;  /* 0x0000001fff087819 */ /* 0x000fe20000011403 */
[----:B------:R-:W-:Y:S01]  /*0410*/  NOP ;  /* 0x0000000000007918 */ /* 0x000fe20000000000 */
[----:B------:R-:W-:Y:S01]  /*0420*/  LOP3.LUT R4, R4, 0xffffff80, RZ, 0xc0, !PT ;  /* 0xffffff8004047812 */ /* 0x000fe200078ec0ff */
[----:B------:R-:W-:Y:S01]  /*0430*/  NOP ;  /* 0x0000000000007918 */ /* 0x000fe20000000000 */
[----:B------:R-:W-:Y:S01]  /*0440*/  LEA.HI R8, R8, R3, RZ, 0x2 ;  /* 0x0000000308087211 */ /* 0x000fe200078f10ff */
[----:B------:R-:W1:Y:S01]  /*0450*/  LDC R10, c[0x0][0x144] ;  /* 0x00005100ff0a7b82 */ /* 0x000e620000000800 */
[----:B------:R-:W-:Y:S01]  /*0460*/  ISETP.NE.AND P3, PT, R5, RZ, PT ;  /* 0x000000ff0500720c */ /* 0x000fe20003f65270 */
[----:B------:R-:W-:Y:S01]  /*0470*/  IMAD.IADD R6, R6, 0x1, -R4 ;  /* 0x0000000106067824 */ /* 0x000fe200078e0a04 */
[----:B------:R-:W-:Y:S01]  /*0480*/  LOP3.LUT R8, R8, 0x3ffffffc, RZ, 0xc0, !PT ;  /* 0x3ffffffc08087812 */ /* 0x000fe200078ec0ff */
[----:B------:R-:W2:Y:S03]  /*0490*/  S2R R4, SR_CTAID.Y ;  /* 0x0000000000047919 */ /* 0x000ea60000002600 */
[----:B------:R-:W-:Y:S01]  /*04a0*/  SHF.R.S32.HI R7, RZ, 0x1f, R6 ;  /* 0x0000001fff077819 */ /* 0x000fe20000011406 */
[----:B------:R-:W-:Y:S01]  /*04b0*/  IMAD.IADD R8, R3, 0x1, -R8 ;  /* 0x0000000103087824 */ /* 0x000fe200078e0a08 */
[----:B------:R-:W3:Y:S02]  /*04c0*/  LDC R13, c[0x0][0x140] ;  /* 0x00005000ff0d7b82 */ /* 0x000ee40000000800 */
[----:B------:R-:W-:-:S02]  /*04d0*/  LEA.HI R7, R7, R6, RZ, 0x3 ;  /* 0x0000000607077211 */ /* 0x000fc400078f18ff */
[----:B0-----:R-:W-:Y:S02]  /*04e0*/  ISETP.NE.OR P0, PT, R0, RZ, !P0 ;  /* 0x000000ff0000720c */ /* 0x001fe40004705670 */
[--C-:B------:R-:W-:Y:S02]  /*04f0*/  SHF.R.S32.HI R0, RZ, 0x3, R7.reuse ;  /* 0x00000003ff007819 */ /* 0x100fe40000011407 */
[----:B------:R-:W-:Y:S02]  /*0500*/  SHF.R.S32.HI R7, RZ, 0x1f, R7 ;  /* 0x0000001fff077819 */ /* 0x000fe40000011407 */
[----:B-----5:R-:W-:Y:S02]  /*0510*/  I2FP.F32.U32 R9, UR8 ;  /* 0x0000000800097c45 */ /* 0x020fe40008201000 */
[----:B------:R-:W-:-:S03]  /*0520*/  LEA.HI R7, R7, R0, RZ, 0x2 ;  /* 0x0000000007077211 */ /* 0x000fc600078f10ff */
[----:B------:R-:W-:Y:S01]  /*0530*/  FMUL R9, R9, UR4 ;  /* 0x0000000409097c20 */ /* 0x000fe20008400000 */
[----:B------:R-:W-:Y:S01]  /*0540*/  LOP3.LUT R7, R7, 0xfffffffc, RZ, 0xc0, !PT ;  /* 0xfffffffc07077812 */ /* 0x000fe200078ec0ff */
[----:B------:R-:W-:Y:S01]  /*0550*/  VOTEU.ALL UP0, P0 ;  /* 0x00000000003f7886 */ /* 0x000fe20000000000 */
[----:B------:R-:W-:Y:S01]  /*0560*/  ULDC UR4, c[0x0][0x154] ;  /* 0x0000550000047ab9 */ /* 0x000fe20000000800 */
[----:B------:R-:W-:Y:S02]  /*0570*/  VOTEU.ALL UP1, P0 ;  /* 0x00000000003f7886 */ /* 0x000fe40000020000 */
[----:B------:R-:W0:Y:S01]  /*0580*/  F2I.U32.TRUNC.NTZ R9, R9 ;  /* 0x0000000900097305 */ /* 0x000e22000020f000 */
[----:B------:R-:W-:Y:S01]  /*0590*/  IMAD.IADD R7, R0, 0x1, -R7 ;  /* 0x0000000100077824 */ /* 0x000fe200078e0a07 */
[----:B------:R-:W5:Y:S01]  /*05a0*/  @!UP0 S2UR UR7, SR_CgaCtaId ;  /* 0x00000000000789c3 */ /* 0x000f620000008800 */
[----:B------:R-:W-:Y:S01]  /*05b0*/  @!UP0 UMOV UR6, 0x400 ;  /* 0x0000040000068882 */ /* 0x000fe20000000000 */
[----:B---3--:R-:W-:Y:S01]  /*05c0*/  ISETP.EQ.U32.AND P2, PT, R13, 0x1, PT ;  /* 0x000000010d00780c */ /* 0x008fe20003f42070 */
[----:B------:R-:W-:Y:S01]  /*05d0*/  IMAD R8, R8, 0x4, R7 ;  /* 0x0000000408087824 */ /* 0x000fe200078e0207 */
[----:B--2---:R-:W-:-:S04]  /*05e0*/  I2FP.F32.U32 R3, R4 ;  /* 0x0000000400037245 */ /* 0x004fc80000201000 */
[----:B------:R-:W-:Y:S01]  /*05f0*/  LEA.HI R0, R8, R8, RZ, 0x1 ;  /* 0x0000000808007211 */ /* 0x000fe200078f08ff */
[----:B------:R-:W-:Y:S01]  /*0600*/  FMUL R12, R3, UR4 ;  /* 0x00000004030c7c20 */ /* 0x000fe20008400000 */
[----:B------:R-:W2:Y:S01]  /*0610*/  LDC R7, c[0x0][0x148] ;  /* 0x00005200ff077b82 */ /* 0x000ea20000000800 */
[----:B------:R-:W-:Y:S01]  /*0620*/  UMOV UR4, 0x20 ;  /* 0x0000002000047882 */ /* 0x000fe20000000000 */
[----:B------:R-:W-:Y:S01]  /*0630*/  LOP3.LUT R11, R0, 0xfffffffe, RZ, 0xc0, !PT ;  /* 0xfffffffe000b7812 */ /* 0x000fe200078ec0ff */
[----:B0-----:R-:W-:Y:S01]  /*0640*/  IMAD.MOV R15, RZ, RZ, -R9 ;  /* 0x000000ffff0f7224 */ /* 0x001fe200078e0a09 */
[----:B------:R-:W-:Y:S01]  /*0650*/  SHF.R.S32.HI R9, RZ, 0x1f, R2 ;  /* 0x0000001fff097819 */ /* 0x000fe20000011402 */
[----:B------:R-:W0:Y:S01]  /*0660*/  F2I.U32.TRUNC.NTZ R12, R12 ;  /* 0x0000000c000c7305 */ /* 0x000e22000020f000 */
[----:B------:R-:W-:-:S04]  /*0670*/  @!UP0 UIADD3 UR4, -UR4, 0x100000, URZ ;  /* 0x0010000004048890 */ /* 0x000fc8000fffe13f */
[----:B------:R-:W-:Y:S02]  /*0680*/  @!UP0 USHF.L.U32 UR5, UR4, 0xb, URZ ;  /* 0x0000000b04058899 */ /* 0x000fe4000800063f */
[----:B------:R-:W-:Y:S01]  /*0690*/  @!UP0 USHF.L.U32 UR4, UR4, 0x1, URZ ;  /* 0x0000000104048899 */ /* 0x000fe2000800063f */
[----:B-1----:R-:W-:Y:S01]  /*06a0*/  IMAD R3, R10, R15, UR8 ;  /* 0x000000080a037e24 */ /* 0x002fe2000f8e020f */
[----:B------:R-:W-:Y:S01]  /*06b0*/  LEA.HI R9, R9, R2, RZ, 0x2 ;  /* 0x0000000209097211 */ /* 0x000fe200078f10ff */
[C---:B------:R-:W-:Y:S02]  /*06c0*/  IMAD.IADD R0, R8.reuse, 0x1, -R11 ;  /* 0x0000000108007824 */ /* 0x040fe400078e0a0b */
[----:B------:R-:W-:Y:S01]  /*06d0*/  IMAD.SHL.U32 R11, R8, 0x4, RZ ;  /* 0x00000004080b7824 */ /* 0x000fe200078e00ff */
[----:B------:R-:W-:Y:S02]  /*06e0*/  LOP3.LUT R9, R9, 0xfffffffc, RZ, 0xc0, !PT ;  /* 0xfffffffc09097812 */ /* 0x000fe400078ec0ff */
[----:B------:R-:W-:Y:S01]  /*06f0*/  ISETP.NE.AND P4, PT, R0, R3, PT ;  /* 0x000000030000720c */ /* 0x000fe20003f85270 */
[----:B-----5:R-:W-:Y:S01]  /*0700*/  @!UP0 ULEA UR6, UR7, UR6, 0x18 ;  /* 0x0000000607068291 */ /* 0x020fe2000f8ec03f */
[----:B------:R-:W-:Y:S01]  /*0710*/  LOP3.LUT R16, R8, 0xc, R11, 0x78, !PT ;  /* 0x0000000c08107812 */ /* 0x000fe200078e780b */
[----:B------:R-:W-:Y:S01]  /*0720*/  IMAD.IADD R0, R2, 0x1, -R9 ;  /* 0x0000000102007824 */ /* 0x000fe200078e0a09 */
[----:B------:R-:W-:Y:S01]  /*0730*/  VOTEU.ALL UP0, P0 ;  /* 0x00000000003f7886 */ /* 0x000fe20000000000 */
[----:B------:R-:W-:Y:S01]  /*0740*/  LOP3.LUT P0, RZ, R6, 0x7, RZ, 0xc0, !PT ;  /* 0x0000000706ff7812 */ /* 0x000fe2000780c0ff */
[----:B0-----:R-:W-:-:S02]  /*0750*/  IMAD.MOV R14, RZ, RZ, -R12 ;  /* 0x000000ffff0e7224 */ /* 0x001fc400078e0a0c */
[----:B------:R-:W-:Y:S01]  /*0760*/  ISETP.NE.AND P1, PT, R0, 0x3, PT ;  /* 0x000000030000780c */ /* 0x000fe20003f25270 */
[----:B------:R-:W-:Y:S01]  /*0770*/  VIADD R6, R5, 0xffffffff ;  /* 0xffffffff05067836 */ /* 0x000fe20000000000 */
[----:B------:R-:W-:Y:S01]  /*0780*/  ISETP.LT.U32.AND P0, PT, R16, 0x2, !P0 ;  /* 0x000000021000780c */ /* 0x000fe20004701070 */
[----:B--2---:R-:W-:Y:S01]  /*0790*/  IMAD R9, R7, R14, R4 ;  /* 0x0000000e07097224 */ /* 0x004fe200078e0204 */
[----:B------:R-:W-:Y:S01]  /*07a0*/  ISETP.EQ.OR P1, PT, R0, RZ, !P1 ;  /* 0x000000ff0000720c */ /* 0x000fe20004f22670 */
[----:B------:R-:W0:Y:S02]  /*07b0*/  FENCE.VIEW.ASYNC.S ;  /* 0x00000000000073c6 */ /* 0x000e240000000000 */
[----:B0-----:R0:W1:Y:S01]  /*07c0*/  @!UP0 SYNCS.EXCH.64 URZ, [UR6+0xa0], UR4 ;  /* 0x0000a004063f85b2 */ /* 0x0010620008000100 */
[----:B------:R-:W-:Y:S02]  /*07d0*/  @P4 LEA.HI R2, R16, R16, RZ, 0x1 ;  /* 0x0000001010024211 */ /* 0x000fe400078f08ff */
[----:B------:R-:W-:-:S02]  /*07e0*/  ISETP.EQ.AND P1, PT, R5, RZ, P1 ;  /* 0x000000ff0500720c */ /* 0x000fc40000f22270 */
[----:B------:R-:W-:Y:S02]  /*07f0*/  @P4 SHF.R.S32.HI R2, RZ, 0x1, R2 ;  /* 0x00000001ff024819 */ /* 0x000fe40000011402 */
[----:B------:R-:W-:Y:S02]  /*0800*/  ISETP.GE.U32.AND P6, PT, R6, 0x2, PT ;  /* 0x000000020600780c */ /* 0x000fe40003fc6070 */
[----:B------:R-:W-:Y:S01]  /*0810*/  @P4 ISETP.NE.AND P5, PT, R2, R9, PT ;  /* 0x000000090200420c */ /* 0x000fe20003fa5270 */
[----:B------:R-:W-:Y:S01]  /*0820*/  IMAD.MOV.U32 R2, RZ, RZ, 0x1 ;  /* 0x00000001ff027424 */ /* 0x000fe200078e00ff */
[----:B------:R-:W-:Y:S02]  /*0830*/  SEL R9, RZ, 0x1, !P0 ;  /* 0x00000001ff097807 */ /* 0x000fe40004000000 */
[----:B------:R-:W-:Y:S02]  /*0840*/  @P4 SEL R2, RZ, 0x1, P5 ;  /* 0x00000001ff024807 */ /* 0x000fe40002800000 */
[----:B------:R-:W-:Y:S01]  /*0850*/  SEL R17, RZ, 0x1, !P1 ;  /* 0x00000001ff117807 */ /* 0x000fe20004800000 */
[----:B------:R0:W2:Y:S01]  /*0860*/  @!UP1 SYNCS.EXCH.64 URZ, [UR6+0xa8], UR4 ;  /* 0x0000a804063f95b2 */ /* 0x0000a20008000100 */
[----:B------:R-:W-:Y:S01]  /*0870*/  LOP3.LUT R2, R2, R9, RZ, 0xc0, !PT ;  /* 0x0000000902027212 */ /* 0x000fe200078ec0ff */
[----:B------:R-:W-:Y:S01]  /*0880*/  NOP ;  /* 0x0000000000007918 */ /* 0x000fe20000000000 */
[----:B------:R-:W-:Y:S01]  /*0890*/  SEL R17, R17, 0x2, P6 ;  /* 0x0000000211117807 */ /* 0x000fe20003000000 */
[----:B------:R-:W-:Y:S06]  /*08a0*/  @!P2 BRA `(.L_x_4) ;  /* 0x000000000008a947 */ /* 0x000fec0003800000 */
[----:B-12-4-:R-:W-:Y:S01]  /*08b0*/  UCGABAR_ARV ;  /* 0x00000000000079c7 */ /* 0x016fe20008000000 */
[----:B------:R-:W-:Y:S05]  /*08c0*/  BRA `(.L_x_5) ;  /* 0x0000000000047947 */ /* 0x000fea0003800000 */
.L_x_4:
[----:B-12-4-:R-:W-:Y:S01]  /*08d0*/  NOP ;  /* 0x0000000000007918 */ /* 0x016fe20000000000 */
.L_x_5:
[----:B------:R-:W1:Y:S01]  /*08e0*/  LDC R8, c[0x0][0x65c] ;  /* 0x00019700ff087b82 */ /* 0x000e620000000800 */
[----:B------:R-:W-:Y:S01]  /*08f0*/  IMAD.MOV.U32 R9, RZ, RZ, RZ ;  /* 0x000000ffff097224 */ /* 0x000fe200078e00ff */
[----:B-1----:R-:W-:Y:S01]  /*0900*/  ISETP.NE.AND P1, PT, R8, 0x1, PT ;  /* 0x000000010800780c */ /* 0x002fe20003f25270 */
[----:B------:R-:W-:-:S12]  /*0910*/  IMAD.U32 R8, RZ, RZ, UR8 ;  /* 0x00000008ff087e24 */ /* 0x000fd8000f8e00ff */
[----:B------:R-:W1:Y:S01]  /*0920*/  @P1 LDC R23, c[0x0][0x10] ;  /* 0x00000400ff171b82 */ /* 0x000e620000000800 */
[----:B------:R-:W-:Y:S02]  /*0930*/  @P1 IMAD.MOV.U32 R5, RZ, RZ, RZ ;  /* 0x000000ffff051224 */ /* 0x000fe400078e00ff */
[----:B------:R-:W-:-:S05]  /*0940*/  @P1 IMAD.MOV.U32 R19, RZ, RZ, RZ ;  /* 0x000000ffff131224 */ /* 0x000fca00078e00ff */
[----:B------:R-:W2:Y:S01]  /*0950*/  @!P1 LDC R11, c[0x0][0xc] ;  /* 0x00000300ff0b9b82 */ /* 0x000ea20000000800 */
[----:B-1----:R-:W-:-:S04]  /*0960*/  @P1 IMAD.WIDE.U32 R22, R23, UR8, R4 ;  /* 0x0000000817161c25 */ /* 0x002fc8000f8e0004 */
[----:B------:R-:W-:Y:S02]  /*0970*/  @P1 IMAD.IADD R19, R23, 0x1, R19 ;  /* 0x0000000117131824 */ /* 0x000fe400078e0213 */
[----:B--2---:R-:W-:-:S04]  /*0980*/  @!P1 IMAD.WIDE.U32 R8, R4, R11, R8 ;  /* 0x0000000b04089225 */ /* 0x004fc800078e0008 */
[----:B------:R-:W-:Y:S02]  /*0990*/  @!P1 IMAD.MOV.U32 R22, RZ, RZ, R8 ;  /* 0x000000ffff169224 */ /* 0x000fe400078e0008 */
[----:B------:R-:W-:Y:S01]  /*09a0*/  @!P1 IMAD.MOV.U32 R19, RZ, RZ, R9 ;  /* 0x000000ffff139224 */ /* 0x000fe200078e0009 */
[----:B------:R-:W-:Y:S06]  /*09b0*/  @!P2 BRA `(.L_x_6) ;  /* 0x00000000000ca947 */ /* 0x000fec0003800000 */
[----:B------:R-:W-:Y:S01]  /*09c0*/  UCGABAR_WAIT ;  /* 0x0000000000007dc7 */ /* 0x000fe20008000000 */
[----:B------:R-:W-:Y:S01]  /*09d0*/  CCTL.IVALL ;  /* 0x00000000ff00798f */ /* 0x000fe20002000000 */
[----:B------:R-:W-:Y:S05]  /*09e0*/  BRA `(.L_x_7) ;  /* 0x0000000000047947 */ /* 0x000fea0003800000 */
.L_x_6:
[----:B------:R-:W-:Y:S06]  /*09f0*/  BAR.SYNC.DEFER_BLOCKING 0x0 ;  /* 0x0000000000007b1d */ /* 0x000fec0000010000 */
.L_x_7:
[----:B------:R-:W-:Y:S05]  /*0a00*/  @!P3 BRA `(.L_x_8) ;  /* 0x000000e000a4b947 */ /* 0x000fea0003800000 */
[----:B------:R-:W-:-:S13]  /*0a10*/  ISETP.GT.U32.AND P0, PT, R6, 0x1, PT ;  /* 0x000000010600780c */ /* 0x000fda0003f04070 */
[----:B0-----:R-:W-:Y:S05]  /*0a20*/  @P0 EXIT ;  /* 0x000000000000094d */ /* 0x001fea0003800000 */
[----:B------:R-:W-:Y:S01]  /*0a30*/  IMAD.MOV.U32 R8, RZ, RZ, -0x1 ;  /* 0xffffffffff087424 */ /* 0x000fe200078e00ff */
[----:B------:R-:W-:Y:S01]  /*0a40*/  ULDC.64 UR4, c[0x0][0x650] ;  /* 0x0001940000047ab9 */ /* 0x000fe20000000a00 */
[----:B------:R-:W-:Y:S01]  /*0a50*/  IMAD.MOV.U32 R6, RZ, RZ, -0x1 ;  /* 0xffffffffff067424 */ /* 0x000fe200078e00ff */
[----:B------:R-:W-:Y:S01]  /*0a60*/  ISETP.GE.U32.AND P0, PT, R22, UR4, PT ;  /* 0x0000000416007c0c */ /* 0x000fe2000bf06070 */
[----:B------:R-:W-:Y:S01]  /*0a70*/  IMAD.MOV.U32 R18, RZ, RZ, -0x1 ;  /* 0xffffffffff127424 */ /* 0x000fe200078e00ff */
[----:B------:R0:W-:Y:S01]  /*0a80*/  STL [R1], R8 ;  /* 0x0000000801007387 */ /* 0x0001e20000100800 */
[----:B------:R-:W-:Y:S02]  /*0a90*/  PRMT R0, RZ, 0x7610, R0 ;  /* 0x00007610ff007816 */ /* 0x000fe40000000000 */
[----:B------:R-:W-:Y:S01]  /*0aa0*/  ISETP.GE.U32.AND.EX P0, PT, R19, UR5, PT, P0 ;  /* 0x0000000513007c0c */ /* 0x000fe2000bf06100 */
[----:B------:R0:W-:-:S12]  /*0ab0*/  STL [R1+0x4], R6 ;  /* 0x0000040601007387 */ /* 0x0001d80000100800 */
[----:B0-----:R-:W-:Y:S05]  /*0ac0*/  @P0 BRA `(.L_x_9) ;  /* 0x0000000400380947 */ /* 0x001fea0003800000 */
[----:B------:R-:W0:Y:S01]  /*0ad0*/  LDC.64 R20, c[0x0][0x628] ;  /* 0x00018a00ff147b82 */ /* 0x000e220000000a00 */
[----:B------:R-:W-:Y:S02]  /*0ae0*/  IMAD.MOV.U32 R8, RZ, RZ, R22 ;  /* 0x000000ffff087224 */ /* 0x000fe400078e0016 */
[----:B------:R-:W-:-:S05]  /*0af0*/  IMAD.MOV.U32 R9, RZ, RZ, R19 ;  /* 0x000000ffff097224 */ /* 0x000fca00078e0013 */
[----:B------:R-:W1:Y:S08]  /*0b00*/  LDC R0, c[0x0][0x630] ;  /* 0x00018c00ff007b82 */ /* 0x000e700000000800 */
[----:B------:R-:W2:Y:S01]  /*0b10*/  LDC.64 R24, c[0x0][0x620] ;  /* 0x00018800ff187b82 */ /* 0x000ea20000000a00 */
[----:B0-----:R-:W-:-:S04]  /*0b20*/  ISETP.NE.U32.AND P0, PT, R20, RZ, PT ;  /* 0x000000ff1400720c */ /* 0x001fc80003f05070 */
[----:B------:R-:W-:-:S13]  /*0b30*/  ISETP.NE.AND.EX P0, PT, R21, RZ, PT, P0 ;  /* 0x000000ff1500720c */ /* 0x000fda0003f05300 */
[----:B-12---:R-:W-:Y:S05]  /*0b40*/  @!P0 BRA `(.L_x_10) ;  /* 0x0000000000288947 */ /* 0x006fea0003800000 */
[----:B------:R-:W0:Y:S02]  /*0b50*/  LDC R13, c[0x0][0x634] ;  /* 0x00018d00ff0d7b82 */ /* 0x000e240000000800 */
[----:B0-----:R-:W-:-:S05]  /*0b60*/  IADD3 R13, P0, R22, R13, RZ ;  /* 0x0000000d160d7210 */ /* 0x001fca0007f1e0ff */
[----:B------:R-:W-:-:S04]  /*0b70*/  IMAD.X R15, RZ, RZ, R19, P0 ;  /* 0x000000ffff0f7224 */ /* 0x000fc800000e0613 */
[----:B------:R-:W-:-:S04]  /*0b80*/  IMAD.WIDE.U32 R8, R15, R20, RZ ;  /* 0x000000140f087225 */ /* 0x000fc800078e00ff */
[----:B------:R-:W-:-:S04]  /*0b90*/  IMAD.WIDE.U32 R10, P0, R13, R21, R8 ;  /* 0x000000150d0a7225 */ /* 0x000fc80007800008 */
[----:B------:R-:W-:-:S04]  /*0ba0*/  IMAD.WIDE.U32 R8, R13, R20, RZ ;  /* 0x000000140d087225 */ /* 0x000fc800078e00ff */
[----:B------:R-:W-:Y:S01]  /*0bb0*/  IMAD.X R13, RZ, RZ, RZ, P0 ;  /* 0x000000ffff0d7224 */ /* 0x000fe200000e06ff */
[----:B------:R-:W-:Y:S01]  /*0bc0*/  IADD3 RZ, P0, R9, R10, RZ ;  /* 0x0000000a09ff7210 */ /* 0x000fe20007f1e0ff */
[----:B------:R-:W-:-:S04]  /*0bd0*/  IMAD.MOV.U32 R12, RZ, RZ, R11 ;  /* 0x000000ffff0c7224 */ /* 0x000fc800078e000b */
[----:B------:R-:W-:-:S08]  /*0be0*/  IMAD.WIDE.U32.X R8, R15, R21, R12, P0 ;  /* 0x000000150f087225 */ /* 0x000fd000000e040c */
.L_x_10:
[----:B------:R-:W0:Y:S01]  /*0bf0*/  LDC.64 R20, c[0x0][0x640] ;  /* 0x00019000ff147b82 */ /* 0x000e220000000a00 */
[-CC-:B------:R-:W-:Y:S01]  /*0c00*/  SHF.R.U64 R26, R8, R0.reuse, R9.reuse ;  /* 0x00000000081a7219 */ /* 0x180fe20000001209 */
[----:B------:R-:W-:Y:S01]  /*0c10*/  IMAD.MOV.U32 R18, RZ, RZ, R22 ;  /* 0x000000ffff127224 */ /* 0x000fe200078e0016 */
[----:B------:R-:W-:Y:S01]  /*0c20*/  SHF.R.U32.HI R0, RZ, R0, R9 ;  /* 0x00000000ff007219 */ /* 0x000fe20000011609 */
[----:B------:R-:W-:Y:S01]  /*0c30*/  IMAD R28, R7, R14, R4 ;  /* 0x0000000e071c7224 */ /* 0x000fe200078e0204 */
[----:B------:R-:W-:Y:S01]  /*0c40*/  IADD3 R5, P0, RZ, -R26, RZ ;  /* 0x8000001aff057210 */ /* 0x000fe20007f1e0ff */
[----:B------:R-:W-:Y:S02]  /*0c50*/  IMAD.MOV.U32 R23, RZ, RZ, 0x1 ;  /* 0x00000001ff177424 */ /* 0x000fe400078e00ff */
[----:B------:R-:W1:Y:S02]  /*0c60*/  LDC R6, c[0x0][0x618] ;  /* 0x00018600ff067b82 */ /* 0x000e640000000800 */
[----:B------:R-:W-:-:S04]  /*0c70*/  IMAD.X R9, RZ, RZ, ~R0, P0 ;  /* 0x000000ffff097224 */ /* 0x000fc800000e0e00 */
[-C--:B------:R-:W-:Y:S02]  /*0c80*/  IMAD R0, R9, R24.reuse, RZ ;  /* 0x0000001809007224 */ /* 0x080fe400078e02ff */
[----:B------:R-:W2:Y:S01]  /*0c90*/  LDC R11, c[0x0][0x608] ;  /* 0x00018200ff0b7b82 */ /* 0x000ea20000000800 */
[----:B------:R-:W-:-:S04]  /*0ca0*/  IMAD.WIDE.U32 R8, R5, R24, R18 ;  /* 0x0000001805087225 */ /* 0x000fc800078e0012 */
[----:B------:R-:W-:-:S03]  /*0cb0*/  IMAD R5, R5, R25, R0 ;  /* 0x0000001905057224 */ /* 0x000fc600078e0200 */
[----:B------:R-:W3:Y:S01]  /*0cc0*/  LDC R12, c[0x0][0x658] ;  /* 0x00019600ff0c7b82 */ /* 0x000ee20000000800 */
[----:B0-----:R-:W-:Y:S01]  /*0cd0*/  ISETP.NE.U32.AND P0, PT, R20, RZ, PT ;  /* 0x000000ff1400720c */ /* 0x001fe20003f05070 */
[----:B------:R-:W-:Y:S02]  /*0ce0*/  IMAD.IADD R5, R9, 0x1, R5 ;  /* 0x0000000109057824 */ /* 0x000fe400078e0205 */
[----:B------:R-:W-:Y:S01]  /*0cf0*/  IMAD.MOV.U32 R9, RZ, RZ, -0x1 ;  /* 0xffffffffff097424 */ /* 0x000fe200078e00ff */
[----:B------:R-:W-:-:S03]  /*0d00*/  ISETP.NE.AND.EX P0, PT, R21, RZ, PT, P0 ;  /* 0x000000ff1500720c */ /* 0x000fc60003f05300 */
[----:B------:R-:W0:Y:S01]  /*0d10*/  LDC R15, c[0x0][0x600] ;  /* 0x00018000ff0f7b82 */ /* 0x000e220000000800 */
[-CC-:B-1----:R-:W-:Y:S02]  /*0d20*/  SHF.R.U64 R13, R8, R6.reuse, R5.reuse ;  /* 0x00000006080d7219 */ /* 0x182fe40000001205 */
[----:B------:R-:W-:-:S05]  /*0d30*/  SHF.R.U32.HI R0, RZ, R6, R5 ;  /* 0x00000006ff007219 */ /* 0x000fca0000011605 */
[----:B------:R-:W1:Y:S01]  /*0d40*/  LDC R18, c[0x0][0x648] ;  /* 0x00019200ff127b82 */ /* 0x000e620000000800 */
[-CC-:B--2---:R-:W-:Y:S02]  /*0d50*/  SHF.R.U64 R27, R13, R11.reuse, R0.reuse ;  /* 0x0000000b0d1b7219 */ /* 0x184fe40000001200 */
[----:B------:R-:W-:-:S05]  /*0d60*/  SHF.R.U32.HI R5, RZ, R11, R0 ;  /* 0x0000000bff057219 */ /* 0x000fca0000011600 */
[----:B------:R-:W2:Y:S01]  /*0d70*/  LDC R24, c[0x0][0x638] ;  /* 0x00018e00ff187b82 */ /* 0x000ea20000000800 */
[-CC-:B---3--:R-:W-:Y:S02]  /*0d80*/  SHF.R.U64 R14, R27, R12.reuse, R5.reuse ;  /* 0x0000000c1b0e7219 */ /* 0x188fe40000001205 */
[-C--:B------:R-:W-:Y:S02]  /*0d90*/  SHF.L.U32 R0, R9, R12.reuse, RZ ;  /* 0x0000000c09007219 */ /* 0x080fe400000006ff */
[----:B------:R-:W-:Y:S01]  /*0da0*/  SHF.R.U32.HI R5, RZ, R12, R5 ;  /* 0x0000000cff057219 */ /* 0x000fe20000011605 */
[----:B------:R-:W-:Y:S01]  /*0db0*/  IMAD.MOV.U32 R4, RZ, RZ, R14 ;  /* 0x000000ffff047224 */ /* 0x000fe200078e000e */
[----:B------:R-:W-:Y:S01]  /*0dc0*/  LOP3.LUT R10, RZ, R0, RZ, 0x33, !PT ;  /* 0x00000000ff0a7212 */ /* 0x000fe200078e33ff */
[----:B------:R-:W3:Y:S01]  /*0dd0*/  LDC R25, c[0x0][0x610] ;  /* 0x00018400ff197b82 */ /* 0x000ee20000000800 */
[----:B------:R-:W-:Y:S05]  /*0de0*/  @!P0 BRA `(.L_x_11) ;  /* 0x0000000000288947 */ /* 0x000fea0003800000 */
[----:B------:R-:W4:Y:S02]  /*0df0*/  LDC R9, c[0x0][0x64c] ;  /* 0x00019300ff097b82 */ /* 0x000f240000000800 */
[----:B----4-:R-:W-:-:S05]  /*0e00*/  IADD3 R9, P0, R14, R9, RZ ;  /* 0x000000090e097210 */ /* 0x010fca0007f1e0ff */
        /* <DEDUP_REMOVED lines=8> */
.L_x_11:
[----:B-1----:R-:W-:Y:S01]  /*0e90*/  SHF.R.U64 R4, R4, R18, R5 ;  /* 0x0000001204047219 */ /* 0x002fe20000001205 */
[----:B0-----:R-:W-:Y:S01]  /*0ea0*/  VIADD R6, R15, 0xffffffff ;  /* 0xffffffff0f067836 */ /* 0x001fe20000000000 */
[----:B------:R-:W-:Y:S01]  /*0eb0*/  SHF.L.U32 R0, R23, R12, RZ ;  /* 0x0000000c17007219 */ /* 0x000fe200000006ff */
[----:B------:R-:W-:Y:S01]  /*0ec0*/  IMAD.MOV.U32 R18, RZ, RZ, R26 ;  /* 0x000000ffff127224 */ /* 0x000fe200078e001a */
[----:B------:R-:W-:Y:S01]  /*0ed0*/  LOP3.LUT R5, R27, R10, RZ, 0xc0, !PT ;  /* 0x0000000a1b057212 */ /* 0x000fe200078ec0ff */
[----:B------:R-:W-:Y:S01]  /*0ee0*/  IMAD.MOV R7, RZ, RZ, -R4 ;  /* 0x000000ffff077224 */ /* 0x000fe200078e0a04 */
[----:B------:R-:W-:Y:S02]  /*0ef0*/  SEL R3, R3, R28, !P1 ;  /* 0x0000001c03037207 */ /* 0x000fe40004800000 */
[----:B------:R-:W-:Y:S01]  /*0f00*/  LOP3.LUT R6, R13, R6, RZ, 0xc0, !PT ;  /* 0x000000060d067212 */ /* 0x000fe200078ec0ff */
[----:B------:R-:W-:Y:S02]  /*0f10*/  IMAD R4, R0, R4, R5 ;  /* 0x0000000400047224 */ /* 0x000fe400078e0205 */
[----:B--2---:R-:W-:-:S02]  /*0f20*/  IMAD R0, R7, R24, R14 ;  /* 0x0000001807007224 */ /* 0x004fc400078e020e */
[----:B---3--:R-:W-:Y:S02]  /*0f30*/  IMAD R3, R4, R25, R3 ;  /* 0x0000001904037224 */ /* 0x008fe400078e0203 */
[----:B------:R-:W-:Y:S02]  /*0f40*/  IMAD.MOV.U32 R5, RZ, RZ, 0x1 ;  /* 0x00000001ff057424 */ /* 0x000fe400078e00ff */
[----:B------:R-:W-:-:S03]  /*0f50*/  IMAD R4, R0, R15, R6 ;  /* 0x0000000f00047224 */ /* 0x000fc600078e0206 */
[----:B------:R-:W-:Y:S02]  /*0f60*/  PRMT R0, R5, 0x7610, R0 ;  /* 0x0000761005007816 */ /* 0x000fe40000000000 */
[----:B------:R-:W-:Y:S02]  /*0f70*/  SEL R5, R4, R3, !P1 ;  /* 0x0000000304057207 */ /* 0x000fe40004800000 */
[----:B------:R-:W-:-:S03]  /*0f80*/  SEL R3, R3, R4, !P1 ;  /* 0x0000000403037207 */ /* 0x000fc60004800000 */
[----:B------:R0:W-:Y:S04]  /*0f90*/  STL [R1+0x4], R5 ;  /* 0x0000040501007387 */ /* 0x0001e80000100800 */
[----:B------:R0:W-:Y:S02]  /*0fa0*/  STL [R1], R3 ;  /* 0x0000000301007387 */ /* 0x0001e40000100800 */
.L_x_9:
[----:B------:R-:W-:-:S08]  /*0fb0*/  NOP ;  /* 0x0000000000007918 */ /* 0x000fd00000000000 */
[----:B------:R-:W1:Y:S02]  /*0fc0*/  USETMAXREG.TRY_ALLOC.CTAPOOL UP0, 0xe8 ;  /* 0x000000e8000079c8 */ /* 0x000e640008000600 */
[----:B-1----:R-:W-:-:S13]  /*0fd0*/  PLOP3.LUT P0, PT, PT, PT, UP0, 0x80, 0x0 ;  /* 0x000000000000781c */ /* 0x002fda0003f0f008 */
[----:B------:R-:W-:Y:S05]  /*0fe0*/  @!P0 BRA `(.L_x_9) ;  /* 0xfffffffc00f08947 */ /* 0x000fea000383ffff */
[----:B------:R-:W-:Y:S01]  /*0ff0*/  ULDC.64 UR4, c[0x0][0x598] ;  /* 0x0001660000047ab9 */ /* 0x000fe20000000a00 */
[----:B------:R-:W-:Y:S01]  /*1000*/  ULDC.64 UR54, c[0x0][0x208] ;  /* 0x0000820000367ab9 */ /* 0x000fe20000000a00 */
[----:B------:R-:W-:-:S04]  /*1010*/  ISETP.NE.U32.AND P0, PT, RZ, UR4, PT ;  /* 0x00000004ff007c0c */ /* 0x000fc8000bf05070 */
[----:B------:R-:W-:-:S13]  /*1020*/  ISETP.NE.AND.EX P0, PT, RZ, UR5, PT, P0 ;  /* 0x00000005ff007c0c */ /* 0x000fda000bf05300 */
[----:B------:R-:W-:Y:S05]  /*1030*/  @!P0 BRA `(.L_x_12) ;  /* 0x00000000001c8947 */ /* 0x000fea0003800000 */
[----:B0-----:R-:W0:Y:S02]  /*1040*/  LDC.64 R4, c[0x0][0x598] ;  /* 0x00016600ff047b82 */ /* 0x001e240000000a00 */
[----:B0-----:R-:W2:Y:S02]  /*1050*/  LDG.E.64 R4, desc[UR54][R4.64] ;  /* 0x0000003604047981 */ /* 0x001ea4000c1e1b00 */
[----:B--2---:R-:W-:-:S04]  /*1060*/  ISETP.NE.U32.AND P0, PT, R4, RZ, PT ;  /* 0x000000ff0400720c */ /* 0x004fc80003f05070 */
[----:B------:R-:W-:-:S13]  /*1070*/  ISETP.NE.AND.EX P0, PT, R5, RZ, PT, P0 ;  /* 0x000000ff0500720c */ /* 0x000fda0003f05300 */
[----:B------:R-:W-:Y:S05]  /*1080*/  @!P0 BRA `(.L_x_12) ;  /* 0x0000000000088947 */ /* 0x000fea0003800000 */
[----:B------:R0:W5:Y:S01]  /*1090*/  LD.E R200, desc[UR54][R4.64] ;  /* 0x0000003604c87980 */ /* 0x000162000c101900 */
[----:B------:R-:W-:Y:S05]  /*10a0*/  BRA `(.L_x_13) ;  /* 0x0000000000247947 */ /* 0x000fea0003800000 */
.L_x_12:
[----:B------:R-:W-:Y:S02]  /*10b0*/  ULDC.64 UR4, c[0x0][0x588] ;  /* 0x0001620000047ab9 */ /* 0x000fe40000000a00 */
[----:B------:R-:W-:-:S04]  /*10c0*/  ISETP.NE.U32.AND P0, PT, RZ, UR4, PT ;  /* 0x00000004ff007c0c */ /* 0x000fc8000bf05070 */
[----:B------:R-:W-:-:S13]  /*10d0*/  ISETP.NE.AND.EX P0, PT, RZ, UR5, PT, P0 ;  /* 0x00000005ff007c0c */ /* 0x000fda000bf05300 */
[----:B------:R-:W-:Y:S05]  /*10e0*/  @!P0 BRA `(.L_x_14) ;  /* 0x00000000000c8947 */ /* 0x000fea0003800000 */
[----:B------:R-:W1:Y:S02]  /*10f0*/  LDC.64 R200, c[0x0][0x588] ;  /* 0x00016200ffc87b82 */ /* 0x000e640000000a00 */
[----:B-1----:R1:W5:Y:S01]  /*1100*/  LDG.E R200, desc[UR54][R200.64] ;  /* 0x00000036c8c87981 */ /* 0x002362000c1e1900 */
[----:B------:R-:W-:Y:S05]  /*1110*/  BRA `(.L_x_13) ;  /* 0x0000000000087947 */ /* 0x000fea0003800000 */
.L_x_14:
[----:B------:R-:W-:Y:S02]  /*1120*/  ULDC UR4, c[0x0][0x580] ;  /* 0x0001600000047ab9 */ /* 0x000fe40000000800 */
[----:B------:R-:W-:-:S07]  /*1130*/  IMAD.U32 R200, RZ, RZ, UR4 ;  /* 0x00000004ffc87e24 */ /* 0x000fce000f8e00ff */
.L_x_13:
[----:B------:R-:W-:Y:S02]  /*1140*/  ULDC.64 UR4, c[0x0][0x5a0] ;  /* 0x0001680000047ab9 */ /* 0x000fe40000000a00 */
        /* <DEDUP_REMOVED lines=10> */
.L_x_15:
[----:B------:R-:W-:Y:S02]  /*11f0*/  ULDC.64 UR4, c[0x0][0x590] ;  /* 0x0001640000047ab9 */ /* 0x000fe40000000a00 */
[----:B------:R-:W-:-:S04]  /*1200*/  ISETP.NE.U32.AND P0, PT, RZ, UR4, PT ;  /* 0x00000004ff007c0c */ /* 0x000fc8000bf05070 */
[----:B------:R-:W-:-:S13]  /*1210*/  ISETP.NE.AND.EX P0, PT, RZ, UR5, PT, P0 ;  /* 0x00000005ff007c0c */ /* 0x000fda000bf05300 */
[----:B------:R-:W-:Y:S05]  /*1220*/  @!P0 BRA `(.L_x_17) ;  /* 0x00000000000c8947 */ /* 0x000fea0003800000 */
[----:B0-----:R-:W0:Y:S02]  /*1230*/  LDC.64 R4, c[0x0][0x590] ;  /* 0x00016400ff047b82 */ /* 0x001e240000000a00 */
[----:B0-----:R2:W5:Y:S01]  /*1240*/  LDG.E R23, desc[UR54][R4.64] ;  /* 0x0000003604177981 */ /* 0x001562000c1e1900 */
[----:B------:R-:W-:Y:S05]  /*1250*/  BRA `(.L_x_16) ;  /* 0x0000000000087947 */ /* 0x000fea0003800000 */
.L_x_17:
[----:B------:R-:W-:Y:S02]  /*1260*/  ULDC UR4, c[0x0][0x584] ;  /* 0x0001610000047ab9 */ /* 0x000fe40000000800 */
[----:B------:R-:W-:-:S07]  /*1270*/  IMAD.U32 R23, RZ, RZ, UR4 ;  /* 0x00000004ff177e24 */ /* 0x000fce000f8e00ff */
.L_x_16:
[----:B------:R-:W-:-:S13]  /*1280*/  LOP3.LUT P0, RZ, R0, 0xff, RZ, 0xc0, !PT ;  /* 0x000000ff00ff7812 */ /* 0x000fda000780c0ff */
[----:B------:R-:W-:Y:S05]  /*1290*/  @!P0 EXIT ;  /* 0x000000000000894d */ /* 0x000fea0003800000 */
[----:B------:R-:W-:Y:S01]  /*12a0*/  ULDC UR4, c[0x0][0x28c] ;  /* 0x0000a30000047ab9 */ /* 0x000fe20000000800 */
[----:B------:R-:W-:Y:S01]  /*12b0*/  LOP3.LUT R221, R17, 0x1, RZ, 0xfc, !PT ;  /* 0x0000000111dd7812 */ /* 0x000fe200078efcff */
[----:B------:R-:W-:Y:S01]  /*12c0*/  UIADD3 UR4, UR4, 0x1f, URZ ;  /* 0x0000001f04047890 */ /* 0x000fe2000fffe03f */
[----:B------:R-:W-:Y:S01]  /*12d0*/  UMOV UR36, URZ ;  /* 0x0000003f00247c82 */ /* 0x000fe20008000000 */
[----:B------:R-:W-:Y:S02]  /*12e0*/  UMOV UR37, URZ ;  /* 0x0000003f00257c82 */ /* 0x000fe40008000000 */
[----:B------:R-:W-:-:S04]  /*12f0*/  USHF.R.S32.HI UR5, URZ, 0x1f, UR4 ;  /* 0x0000001f3f057899 */ /* 0x000fc80008011404 */
[----:B------:R-:W-:-:S04]  /*1300*/  ULEA.HI UR5, UR5, UR4, URZ, 0x5 ;  /* 0x0000000405057291 */ /* 0x000fc8000f8f283f */
[----:B------:R-:W-:-:S12]  /*1310*/  USHF.R.S32.HI UR39, URZ, 0x5, UR5 ;  /* 0x000000053f277899 */ /* 0x000fd80008011405 */
.L_x_385:
[----:B---3--:R-:W3:Y:S01]  /*1320*/  S2R R0, SR_TID.X ;  /* 0x0000000000007919 */ /* 0x008ee20000002100 */
[----:B----4-:R-:W4:Y:S01]  /*1330*/  S2UR UR6, SR_CgaCtaId ;  /* 0x00000000000679c3 */ /* 0x010f220000008800 */
[----:B------:R-:W-:Y:S02]  /*1340*/  UMOV UR38, 0x400 ;  /* 0x0000040000267882 */ /* 0x000fe40000000000 */
[----:B----4-:R-:W-:Y:S01]  /*1350*/  ULEA UR38, UR6, UR38, 0x18 ;  /* 0x0000002606267291 */ /* 0x010fe2000f8ec03f */
[----:B---3--:R-:W-:-:S04]  /*1360*/  LOP3.LUT R0, R0, 0x80, RZ, 0xc0, !PT ;  /* 0x0000008000007812 */ /* 0x008fc800078ec0ff */
[----:B------:R-:W-:-:S06]  /*1370*/  SHF.R.U32.HI R0, RZ, 0x7, R0 ;  /* 0x00000007ff007819 */ /* 0x000fcc0000011600 */
[----:B------:R-:W3:Y:S02]  /*1380*/  SHFL.IDX PT, R0, R0, RZ, 0x1f ;  /* 0x00001fff00007589 */ /* 0x000ee400000e0000 */
[----:B---3--:R-:W-:-:S13]  /*1390*/  R2UR UR4, R0 ;  /* 0x00000000000472ca */ /* 0x008fda00000e0000 */
[----:B------:R-:W-:-:S04]  /*13a0*/  ULEA.HI UR5, UR4, UR4, URZ, 0x1 ;  /* 0x0000000404057291 */ /* 0x000fc8000f8f083f */
[----:B------:R-:W-:-:S04]  /*13b0*/  ULOP3.LUT UR5, UR5, 0xffffe, URZ, 0xc0, !UPT ;  /* 0x000ffffe05057892 */ /* 0x000fc8000f8ec03f */
[----:B------:R-:W-:-:S03]  /*13c0*/  UIADD3 UR5, UR4, -UR5, URZ ;  /* 0x8000000504057290 */ /* 0x000fc6000fffe03f */
[----:B------:R-:W-:Y:S01]  /*13d0*/  ULDC UR4, c[0x0][0x28c] ;  /* 0x0000a30000047ab9 */ /* 0x000fe20000000800 */
[----:B------:R-:W-:Y:S01]  /*13e0*/  ULEA UR5, UR5, UR38, 0xc ;  /* 0x0000002605057291 */ /* 0x000fe2000f8e603f */
[----:B------:R-:W-:-:S03]  /*13f0*/  ISETP.LT.AND P0, PT, RZ, UR4, PT ;  /* 0x00000004ff007c0c */ /* 0x000fc6000bf01270 */
[----:B------:R-:W-:-:S04]  /*1400*/  UIADD3 UR5, UR5, 0x180, URZ ;  /* 0x0000018005057890 */ /* 0x000fc8000fffe03f */
[----:B------:R-:W-:-:S04]  /*1410*/  USHF.R.U32.HI UR5, URZ, 0x4, UR5 ;  /* 0x000000043f057899 */ /* 0x000fc80008011605 */
[----:B------:R-:W-:Y:S02]  /*1420*/  ULOP3.LUT UR52, UR5, 0x3fff, URZ, 0xc0, !UPT ;  /* 0x00003fff05347892 */ /* 0x000fe4000f8ec03f */
[----:B--2--5:R-:W-:Y:S10]  /*1430*/  @P0 BRA `(.L_x_18) ;  /* 0x0000000000400947 */ /* 0x024ff40003800000 */
[----:B------:R-:W-:Y:S01]  /*1440*/  MOV R0, 0x0 ;  /* 0x0000000000007802 */ /* 0x000fe20000000f00 */
[----:B------:R-:W-:Y:S01]  /*1450*/  ULDC.64 UR4, c[0x4][0x68] ;  /* 0x01001a0000047ab9 */ /* 0x000fe20000000a00 */
[----:B------:R-:W-:Y:S01]  /*1460*/  ULDC.64 UR6, c[0x4][0x8] ;  /* 0x0100020000067ab9 */ /* 0x000fe20000000a00 */
[----:B0-2---:R-:W-:Y:S01]  /*1470*/  IMAD.U32 R4, RZ, RZ, UR4 ;  /* 0x00000004ff047e24 */ /* 0x005fe2000f8e00ff */
[----:B------:R0:W2:Y:S01]  /*1480*/  LDC.64 R14, c[0x4][R0] ;  /* 0x01000000000e7b82 */ /* 0x0000a20000000a00 */
[----:B------:R-:W-:Y:S01]  /*1490*/  IMAD.U32 R5, RZ, RZ, UR5 ;  /* 0x00000005ff057e24 */ /* 0x000fe2000f8e00ff */
[----:B------:R-:W-:Y:S01]  /*14a0*/  ULDC.64 UR4, c[0x4][0x70] ;  /* 0x01001c0000047ab9 */ /* 0x000fe20000000a00 */
[----:B------:R-:W-:Y:S02]  /*14b0*/  IMAD.U32 R10, RZ, RZ, UR6 ;  /* 0x00000006ff0a7e24 */ /* 0x000fe4000f8e00ff */
[----:B------:R-:W-:Y:S02]  /*14c0*/  IMAD.U32 R6, RZ, RZ, UR4 ;  /* 0x00000004ff067e24 */ /* 0x000fe4000f8e00ff */
[----:B------:R-:W-:-:S02]  /*14d0*/  IMAD.U32 R7, RZ, RZ, UR5 ;  /* 0x00000005ff077e24 */ /* 0x000fc4000f8e00ff */
[----:B------:R-:W-:Y:S02]  /*14e0*/  IMAD.U32 R11, RZ, RZ, UR7 ;  /* 0x00000007ff0b7e24 */ /* 0x000fe4000f8e00ff */
[----:B------:R-:W-:Y:S02]  /*14f0*/  IMAD.MOV.U32 R8, RZ, RZ, 0x1e1 ;  /* 0x000001e1ff087424 */ /* 0x000fe400078e00ff */
[----:B------:R-:W-:Y:S02]  /*1500*/  IMAD.MOV.U32 R12, RZ, RZ, 0x1 ;  /* 0x00000001ff0c7424 */ /* 0x000fe400078e00ff */
[----:B0-----:R-:W-:-:S07]  /*1510*/  IMAD.MOV.U32 R13, RZ, RZ, RZ ;  /* 0x000000ffff0d7224 */ /* 0x001fce00078e00ff */
[----:B------:R-:W-:-:S07]  /*1520*/  LEPC R20, `(.L_x_18) ;  /* 0x000000001014794e */ /* 0x000fce0000000000 */
[----:B-12--5:R-:W-:Y:S05]  /*1530*/  CALL.ABS.NOINC R14 ;  /* 0x000000000e007343 */ /* 0x026fea0003c00000 */
.L_x_18:
[----:B------:R-:W-:-:S13]  /*1540*/  ISETP.NE.AND P0, PT, R221, 0x3, PT ;  /* 0x00000003dd00780c */ /* 0x000fda0003f05270 */
[----:B------:R-:W-:Y:S05]  /*1550*/  @!P0 BRA `(.L_x_19) ;  /* 0x0000000000048947 */ /* 0x000fea0003800000 */
[----:B------:R-:W-:Y:S01]  /*1560*/  BPT.TRAP 0x1 ;  /* 0x000000040000795c */ /* 0x000fe20000300000 */
.L_x_19:
[----:B0-----:R-:W-:Y:S02]  /*1570*/  IMAD.U32 R3, RZ, RZ, UR37 ;  /* 0x00000025ff037e24 */ /* 0x001fe4000f8e00ff */
[----:B------:R-:W-:-:S03]  /*1580*/  IMAD.U32 R0, RZ, RZ, UR36 ;  /* 0x00000024ff007e24 */ /* 0x000fc6000f8e00ff */
[----:B------:R-:W-:Y:S02]  /*1590*/  LEA R3, R3, UR38, 0x3 ;  /* 0x0000002603037c11 */ /* 0x000fe4000f8e18ff */
[----:B------:R-:W-:-:S04]  /*15a0*/  SHF.L.U32 R0, R0, 0x1f, RZ ;  /* 0x0000001f00007819 */ /* 0x000fc800000006ff */
[----:B------:R0:W3:Y:S01]  /*15b0*/  SYNCS.PHASECHK.TRANS64.TRYWAIT P1, [R3+URZ], R0 ;  /* 0x00000000030075a7 */ /* 0x0000e2000802017f */
[----:B------:R-:W-:Y:S05]  /*15c0*/  @!P0 BRA `(.L_x_20) ;  /* 0x0000000000048947 */ /* 0x000fea0003800000 */
[----:B------:R-:W-:Y:S01]  /*15d0*/  BPT.TRAP 0x1 ;  /* 0x000000040000795c */ /* 0x000fe20000300000 */
.L_x_20:
[----:B---3--:R-:W-:Y:S05]  /*15e0*/  @P1 BRA `(.L_x_21) ;  /* 0x0000000000081947 */ /* 0x008fea0003800000 */
[----:B------:R-:W3:Y:S02]  /*15f0*/  SYNCS.PHASECHK.TRANS64.TRYWAIT P1, [R3+URZ], R0 ;  /* 0x00000000030075a7 */ /* 0x000ee4000802017f */
[----:B---3--:R-:W-:Y:S05]  /*1600*/  @!P1 BRA `(.L_x_22) ;  /* 0x000000ec00d49947 */ /* 0x008fea0003800000 */
.L_x_21:
[----:B------:R-:W-:-:S04]  /*1610*/  UISETP.LT.AND UP0, UPT, UR39, 0x1, UPT ;  /* 0x000000012700788c */ /* 0x000fc8000bf01270 */
[----:B------:R-:W-:-:S06]  /*1620*/  USEL UR4, UR39, 0x1, UP0 ;  /* 0x0000000127047887 */ /* 0x000fcc0008000000 */
[----:B0--3--:R-:W-:Y:S01]  /*1630*/  IMAD.U32 R0, RZ, RZ, UR4 ;  /* 0x00000004ff007e24 */ /* 0x009fe2000f8e00ff */
[----:B------:R-:W-:Y:S05]  /*1640*/  WARPSYNC.ALL ;  /* 0x0000000000007948 */ /* 0x000fea0003800000 */
[----:B------:R-:W-:-:S04]  /*1650*/  IADD3 R0, -R0, UR39, RZ ;  /* 0x0000002700007c10 */ /* 0x000fc8000fffe1ff */
[----:B------:R-:W-:Y:S01]  /*1660*/  ISETP.GE.AND P1, PT, R0, 0x1, PT ;  /* 0x000000010000780c */ /* 0x000fe20003f26270 */
[----:B------:R-:W-:Y:S01]  /*1670*/  UIADD3 UR4, UR38, 0x1b180, URZ ;  /* 0x0001b18026047890 */ /* 0x000fe2000fffe03f */
[----:B------:R-:W-:Y:S01]  /*1680*/  WARPGROUP.ARRIVE ;  /* 0x00000000000079c5 */ /* 0x000fe20000000000 */
[----:B------:R-:W-:Y:S02]  /*1690*/  ULOP3.LUT UR52, UR52, 0x10000, URZ, 0xfc, !UPT ;  /* 0x0001000034347892 */ /* 0x000fe4000f8efc3f */
[----:B------:R-:W-:Y:S02]  /*16a0*/  USHF.R.U32.HI UR4, URZ, 0x4, UR4 ;  /* 0x000000043f047899 */ /* 0x000fe40008011604 */
[----:B------:R-:W-:Y:S02]  /*16b0*/  UIMAD UR56, UR37, 0x300, UR52 ;  /* 0x00000300253878a4 */ /* 0x000fe4000f8e0234 */
[----:B------:R-:W-:Y:S01]  /*16c0*/  ULOP3.LUT UR4, UR4, 0x3fff, URZ, 0xc0, !UPT ;  /* 0x00003fff04047892 */ /* 0x000fe2000f8ec03f */
[----:B------:R-:W-:Y:S01]  /*16d0*/  UMOV UR33, 0x80000020 ;  /* 0x8000002000217882 */ /* 0x000fe20000000000 */
[----:B------:R-:W-:-:S02]  /*16e0*/  UMOV UR35, 0x80000020 ;  /* 0x8000002000237882 */ /* 0x000fc40000000000 */
[----:B------:R-:W-:Y:S01]  /*16f0*/  ULOP3.LUT UR53, UR4, 0x10000, URZ, 0xfc, !UPT ;  /* 0x0001000004357892 */ /* 0x000fe2000f8efc3f */
[----:B------:R-:W-:Y:S01]  /*1700*/  UMOV UR32, UR56 ;  /* 0x0000003800207c82 */ /* 0x000fe20008000000 */
[----:B------:R-:W-:Y:S02]  /*1710*/  UMOV UR29, UR33 ;  /* 0x00000021001d7c82 */ /* 0x000fe40008000000 */
[----:B------:R-:W-:Y:S01]  /*1720*/  UIMAD UR57, UR37, 0x2c0, UR53 ;  /* 0x000002c0253978a4 */ /* 0x000fe2000f8e0235 */
[----:B------:R-:W-:Y:S01]  /*1730*/  UMOV UR28, UR32 ;  /* 0x00000020001c7c82 */ /* 0x000fe20008000000 */
[----:B------:R-:W-:Y:S02]  /*1740*/  UMOV UR31, 0x80000020 ;  /* 0x80000020001f7882 */ /* 0x000fe40000000000 */
[----:B------:R-:W-:Y:S02]  /*1750*/  UIADD3 UR30, UR57, 0x40, URZ ;  /* 0x00000040391e7890 */ /* 0x000fe4000fffe03f */
[----:B------:R-:W-:-:S02]  /*1760*/  UIADD3 UR22, UR57, 0x80, URZ ;  /* 0x0000008039167890 */ /* 0x000fc4000fffe03f */
[----:B------:R-:W-:Y:S01]  /*1770*/  UMOV UR34, UR57 ;  /* 0x0000003900227c82 */ /* 0x000fe20008000000 */
[----:B------:R-:W-:Y:S01]  /*1780*/  UMOV UR20, UR32 ;  /* 0x0000002000147c82 */ /* 0x000fe20008000000 */
[----:B------:R-:W-:Y:S01]  /*1790*/  HGMMA.64x16x16.F32.BF16 R192, gdesc[UR32], RZ, !UPT, gsb0 ;  /* 0x0020000020c079f0 */ /* 0x000fe2000c0018ff */
[----:B------:R-:W-:Y:S01]  /*17a0*/  UMOV UR21, UR33 ;  /* 0x0000002100157c82 */ /* 0x000fe20008000000 */
[----:B------:R-:W-:Y:S01]  /*17b0*/  UMOV UR23, 0x80000020 ;  /* 0x8000002000177882 */ /* 0x000fe20000000000 */
[----:B------:R-:W-:Y:S01]  /*17c0*/  UIADD3 UR14, UR57, 0xc0, URZ ;  /* 0x000000c0390e7890 */ /* 0x000fe2000fffe03f */
[----:B------:R-:W-:Y:S01]  /*17d0*/  UMOV UR12, UR32 ;  /* 0x00000020000c7c82 */ /* 0x000fe20008000000 */
        /* <DEDUP_REMOVED lines=31> */
[----:B------:R-:W-:-:S02]  /*19d0*/  WARPGROUP.DEPBAR.LE gsb0, 0x0 ;  /* 0x00008000000079c5 */ /* 0x000fc40000010000 */
[----:B------:R-:W-:-:S06]  /*19e0*/  WARPGROUP.ARRIVE ;  /* 0x00000000000079c5 */ /* 0x000fcc0000000000 */
[----:B------:R-:W-:Y:S03]  /*19f0*/  HGMMA.64x16x16.F32.BF16 R176, gdesc[UR28], RZ, !UPT, gsb0 ;  /* 0x002000001cb079f0 */ /* 0x000fe6000c0018ff */
[----:B------:R-:W-:Y:S02]  /*1a00*/  WARPGROUP.DEPBAR.LE gsb0, 0x0 ;  /* 0x00008000000079c5 */ /* 0x000fe40000010000 */
[----:B------:R-:W-:-:S06]  /*1a10*/  WARPGROUP.ARRIVE ;  /* 0x00000000000079c5 */ /* 0x000fcc0000000000 */
[----:B------:R-:W-:Y:S03]  /*1a20*/  HGMMA.64x16x16.F32.BF16 R160, gdesc[UR20], RZ, !UPT, gsb0 ;  /* 0x0020000014a079f0 */ /* 0x000fe6000c0018ff */
[----:B------:R-:W-:Y:S02]  /*1a30*/  WARPGROUP.DEPBAR.LE gsb0, 0x0 ;  /* 0x00008000000079c5 */ /* 0x000fe40000010000 */
[----:B------:R-:W-:-:S06]  /*1a40*/  WARPGROUP.ARRIVE ;  /* 0x00000000000079c5 */ /* 0x000fcc0000000000 */
[----:B------:R-:W-:Y:S01]  /*1a50*/  HGMMA.64x16x16.F32.BF16 R144, gdesc[UR12], RZ, !UPT, gsb0 ;  /* 0x002000000c9079f0 */ /* 0x000fe2000c0018ff */
[----:B------:R-:W-:Y:S01]  /*1a60*/  UIADD3 UR12, UR56, 0x2, URZ ;  /* 0x00000002380c7890 */ /* 0x000fe2000fffe03f */
[----:B------:R-:W-:Y:S01]  /*1a70*/  UMOV UR13, 0x80000020 ;  /* 0x80000020000d7882 */ /* 0x000fe20000000000 */
[----:B------:R-:W-:Y:S01]  /*1a80*/  UIADD3 UR56, UR56, 0x202, URZ ;  /* 0x0000020238387890 */ /* 0x000fe2000fffe03f */
[----:B------:R-:W-:Y:S02]  /*1a90*/  WARPGROUP.DEPBAR.LE gsb0, 0x0 ;  /* 0x00008000000079c5 */ /* 0x000fe40000010000 */
[----:B------:R-:W-:-:S06]  /*1aa0*/  WARPGROUP.ARRIVE ;  /* 0x00000000000079c5 */ /* 0x000fcc0000000000 */
[----:B------:R-:W-:Y:S03]  /*1ab0*/  HGMMA.64x16x16.F32.BF16 R128, gdesc[UR4], RZ, !UPT, gsb0 ;  /* 0x00200000048079f0 */ /* 0x000fe6000c0018ff */
        /* <DEDUP_REMOVED lines=18> */
[----:B------:R-:W-:Y:S01]  /*1be0*/  UMOV UR48, UR58 ;  /* 0x0000003a00307c82 */ /* 0x000fe20008000000 */
[----:B------:R-:W-:Y:S01]  /*1bf0*/  UMOV UR49, 0x80000020 ;  /* 0x8000002000317882 */ /* 0x000fe20000000000 */
[----:B------:R-:W-:Y:S01]  /*1c00*/  UMOV UR24, UR48 ;  /* 0x0000003000187c82 */ /* 0x000fe20008000000 */
        /* <DEDUP_REMOVED lines=17> */
[----:B------:R-:W-:-:S02]  /*1d20*/  WARPGROUP.DEPBAR.LE gsb0, 0x0 ;  /* 0x00008000000079c5 */ /* 0x000fc40000010000 */
[----:B------:R-:W-:-:S06]  /*1d30*/  WARPGROUP.ARRIVE ;  /* 0x00000000000079c5 */ /* 0x000fcc0000000000 */
[----:B------:R-:W-:Y:S01]  /*1d40*/  HGMMA.64x16x16.F32.BF16 R24, gdesc[UR48], RZ, !UPT, gsb0 ;  /* 0x00200000301879f0 */ /* 0x000fe2000c0018ff */
[----:B------:R-:W-:Y:S01]  /*1d50*/  UMOV UR50, UR14 ;  /* 0x0000000e00327c82 */ /* 0x000fe20008000000 */
[----:B------:R-:W-:Y:S01]  /*1d60*/  UMOV UR51, UR15 ;  /* 0x0000000f00337c82 */ /* 0x000fe20008000000 */
[----:B------:R-:W-:Y:S01]  /*1d70*/  UIADD3 UR14, UR57, 0x2, URZ ;  /* 0x00000002390e7890 */ /* 0x000fe2000fffe03f */
[----:B------:R-:W-:Y:S01]  /*1d80*/  UMOV UR15, 0x80000020 ;  /* 0x80000020000f7882 */ /* 0x000fe20000000000 */
[----:B------:R-:W-:Y:S02]  /*1d90*/  WARPGROUP.DEPBAR.LE gsb0, 0x0 ;  /* 0x00008000000079c5 */ /* 0x000fe40000010000 */
[----:B------:R-:W-:-:S06]  /*1da0*/  WARPGROUP.ARRIVE ;  /* 0x00000000000079c5 */ /* 0x000fcc0000000000 */
[----:B------:R-:W-:Y:S01]  /*1db0*/  HGMMA.64x16x16.F32.BF16 R40, gdesc[UR24], RZ, !UPT, gsb0 ;  /* 0x00200000182879f0 */ /* 0x000fe2000c0018ff */
[----:B------:R-:W-:Y:S01]  /*1dc0*/  UIADD3 UR26, UR57, 0x102, URZ ;  /* 0x00000102391a7890 */ /* 0x000fe2000fffe03f */
[----:B------:R-:W-:Y:S01]  /*1dd0*/  UMOV UR24, UR12 ;  /* 0x0000000c00187c82 */ /* 0x000fe20008000000 */
[----:B------:R-:W-:Y:S01]  /*1de0*/  UMOV UR25, UR13 ;  /* 0x0000000d00197c82 */ /* 0x000fe20008000000 */
        /* <DEDUP_REMOVED lines=66> */
[----:B------:R-:W-:Y:S03]  /*2210*/  HGMMA.64x16x16.F32.BF16 R192, gdesc[UR12], R192, gsb0 ;  /* 0x002000000cc079f0 */ /* 0x000fe600080018c0 */
        /* <DEDUP_REMOVED lines=29> */
[----:B------:R-:W-:Y:S01]  /*23f0*/  HGMMA.64x16x16.F32.BF16 R32, gdesc[UR48], R32, gsb0 ;  /* 0x00200000302079f0 */ /* 0x000fe20008001820 */
        /* <DEDUP_REMOVED lines=56> */
[----:B------:R-:W-:Y:S05]  /*2780*/  @!P1 BRA `(.L_x_23) ;  /* 0x0000001000d09947 */ /* 0x000fea0003800000 */
[----:B------:R-:W-:Y:S01]  /*2790*/  UIADD3 UR56, UR37, 0x1, URZ ;  /* 0x0000000125387890 */ /* 0x000fe2000fffe03f */
[----:B------:R-:W-:Y:S02]  /*27a0*/  IMAD.MOV.U32 R3, RZ, RZ, R0 ;  /* 0x000000ffff037224 */ /* 0x000fe400078e0000 */
[----:B--2---:R-:W-:Y:S01]  /*27b0*/  IMAD.U32 R4, RZ, RZ, UR37 ;  /* 0x00000025ff047e24 */ /* 0x004fe2000f8e00ff */
[----:B------:R-:W-:-:S04]  /*27c0*/  UISETP.NE.AND UP0, UPT, UR56, 0x9, UPT ;  /* 0x000000093800788c */ /* 0x000fc8000bf05270 */
[----:B------:R-:W-:Y:S02]  /*27d0*/  USEL UR4, URZ, 0x1, UP0 ;  /* 0x000000013f047887 */ /* 0x000fe40008000000 */
[----:B------:R-:W-:Y:S02]  /*27e0*/  USEL UR56, UR56, URZ, UP0 ;  /* 0x0000003f38387287 */ /* 0x000fe40008000000 */
[----:B------:R-:W-:-:S06]  /*27f0*/  ULOP3.LUT UR4, UR36, UR4, URZ, 0x3c, !UPT ;  /* 0x0000000424047292 */ /* 0x000fcc000f8e3c3f */
[----:B------:R-:W-:-:S07]  /*2800*/  IMAD.U32 R7, RZ, RZ, UR4 ;  /* 0x00000004ff077e24 */ /* 0x000fce000f8e00ff */
.L_x_30:
[----:B------:R-:W-:Y:S05]  /*2810*/  @!P0 BRA `(.L_x_24) ;  /* 0x0000000000048947 */ /* 0x000fea0003800000 */
[----:B------:R-:W-:Y:S01]  /*2820*/  BPT.TRAP 0x1 ;  /* 0x000000040000795c */ /* 0x000fe20000300000 */
.L_x_24:
[----:B------:R-:W-:Y:S01]  /*2830*/  ULEA UR4, UR56, UR38, 0x3 ;  /* 0x0000002638047291 */ /* 0x000fe2000f8e183f */
[----:B------:R-:W-:-:S08]  /*2840*/  SHF.L.U32 R5, R7, 0x1f, RZ ;  /* 0x0000001f07057819 */ /* 0x000fd000000006ff */
[----:B------:R0:W2:Y:S01]  /*2850*/  SYNCS.PHASECHK.TRANS64.TRYWAIT P1, [UR4], R5 ;  /* 0x00000005ff0075a7 */ /* 0x0000a20008020144 */
[----:B------:R-:W-:Y:S05]  /*2860*/  @!P0 BRA `(.L_x_25) ;  /* 0x0000000000048947 */ /* 0x000fea0003800000 */
[----:B------:R-:W-:Y:S01]  /*2870*/  BPT.TRAP 0x1 ;  /* 0x000000040000795c */ /* 0x000fe20000300000 */
.L_x_25:
[----:B--2---:R-:W-:Y:S05]  /*2880*/  @P1 BRA `(.L_x_26) ;  /* 0x0000000000081947 */ /* 0x004fea0003800000 */
[----:B------:R-:W2:Y:S02]  /*2890*/  SYNCS.PHASECHK.TRANS64.TRYWAIT P1, [UR4], R5 ;  /* 0x00000005ff0075a7 */ /* 0x000ea40008020144 */
[----:B--2---:R-:W-:Y:S05]  /*28a0*/  @!P1 BRA `(.L_x_27) ;  /* 0x000000dc00409947 */ /* 0x004fea0003800000 */
.L_x_26:
[----:B------:R-:W-:Y:S01]  /*28b0*/  UIMAD UR57, UR56, 0x300, UR52 ;  /* 0x00000300383978a4 */ /* 0x000fe2000f8e0234 */
[----:B------:R-:W-:Y:S01]  /*28c0*/  WARPGROUP.ARRIVE ;  /* 0x00000000000079c5 */ /* 0x000fe20000000000 */
[----:B------:R-:W-:Y:S01]  /*28d0*/  UIMAD UR58, UR56, 0x2c0, UR53 ;  /* 0x000002c0383a78a4 */ /* 0x000fe2000f8e0235 */
[----:B------:R-:W-:Y:S01]  /*28e0*/  UMOV UR5, 0x80000020 ;  /* 0x8000002000057882 */ /* 0x000fe20000000000 */
[----:B------:R-:W-:Y:S02]  /*28f0*/  UMOV UR7, 0x80000020 ;  /* 0x8000002000077882 */ /* 0x000fe40000000000 */
[----:B------:R-:W-:Y:S01]  /*2900*/  UIADD3 UR10, UR58, 0x40, URZ ;  /* 0x000000403a0a7890 */ /* 0x000fe2000fffe03f */
[----:B------:R-:W-:Y:S02]  /*2910*/  UMOV UR4, UR57 ;  /* 0x0000003900047c82 */ /* 0x000fe40008000000 */
[----:B------:R-:W-:Y:S01]  /*2920*/  UMOV UR6, UR58 ;  /* 0x0000003a00067c82 */ /* 0x000fe20008000000 */
[----:B------:R-:W-:Y:S01]  /*2930*/  UMOV UR8, UR4 ;  /* 0x0000000400087c82 */ /* 0x000fe20008000000 */
[----:B------:R-:W-:Y:S01]  /*2940*/  HGMMA.64x16x16.F32.BF16 R192, gdesc[UR4], R192, gsb0 ;  /* 0x0020000004c079f0 */ /* 0x000fe200080018c0 */
        /* <DEDUP_REMOVED lines=39> */
[----:B------:R-:W-:Y:S01]  /*2bc0*/  UMOV UR5, 0x80000020 ;  /* 0x8000002000057882 */ /* 0x000fe20000000000 */
[----:B------:R-:W-:-:S02]  /*2bd0*/  WARPGROUP.DEPBAR.LE gsb0, 0x0 ;  /* 0x00008000000079c5 */ /* 0x000fc40000010000 */
[----:B------:R-:W-:-:S06]  /*2be0*/  WARPGROUP.ARRIVE ;  /* 0x00000000000079c5 */ /* 0x000fcc0000000000 */
[----:B------:R-:W-:Y:S01]  /*2bf0*/  HGMMA.64x16x16.F32.BF16 R176, gdesc[UR8], R176, gsb0 ;  /* 0x0020000008b079f0 */ /* 0x000fe200080018b0 */
[----:B------:R-:W-:Y:S02]  /*2c00*/  UIADD3 UR8, UR57, 0x200, URZ ;  /* 0x0000020039087890 */ /* 0x000fe4000fffe03f */
[----:B------:R-:W-:Y:S01]  /*2c10*/  UIADD3 UR57, UR57, 0x202, URZ ;  /* 0x0000020239397890 */ /* 0x000fe2000fffe03f */
        /* <DEDUP_REMOVED lines=49> */
[----:B------:R-:W-:Y:S01]  /*2f30*/  HGMMA.64x16x16.F32.BF16 R24, gdesc[UR48], R24, gsb0 ;  /* 0x00200000301879f0 */ /* 0x000fe20008001818 */
[----:B------:R-:W-:Y:S01]  /*2f40*/  UMOV UR50, UR6 ;  /* 0x0000000600327c82 */ /* 0x000fe20008000000 */
[----:B------:R-:W-:Y:S01]  /*2f50*/  UMOV UR51, UR7 ;  /* 0x0000000700337c82 */ /* 0x000fe20008000000 */
[----:B------:R-:W-:Y:S01]  /*2f60*/  UMOV UR7, 0x80000020 ;  /* 0x8000002000077882 */ /* 0x000fe20000000000 */
[----:B------:R-:W-:Y:S02]  /*2f70*/  WARPGROUP.DEPBAR.LE gsb0, 0x0 ;  /* 0x00008000000079c5 */ /* 0x000fe40000010000 */
[----:B------:R-:W-:-:S06]  /*2f80*/  WARPGROUP.ARRIVE ;  /* 0x00000000000079c5 */ /* 0x000fcc0000000000 */
[----:B------:R-:W-:Y:S01]  /*2f90*/  HGMMA.64x16x16.F32.BF16 R40, gdesc[UR44], R40, gsb0 ;  /* 0x002000002c2879f0 */ /* 0x000fe20008001828 */
[----:B------:R-:W-:Y:S01]  /*2fa0*/  UIADD3 UR46, UR58, 0x242, URZ ;  /* 0x000002423a2e7890 */ /* 0x000fe2000fffe03f */
        /* <DEDUP_REMOVED lines=48> */
[----:B------:R-:W-:Y:S02]  /*32b0*/  UIADD3 UR12, UR58, 0x2, URZ ;  /* 0x000000023a0c7890 */ /* 0x000fe4000fffe03f */
[----:B------:R-:W-:Y:S01]  /*32c0*/  UIADD3 UR14, UR58, 0x82, URZ ;  /* 0x000000823a0e7890 */ /* 0x000fe2000fffe03f */
[----:B------:R-:W-:Y:S01]  /*32d0*/  UMOV UR13, UR5 ;  /* 0x00000005000d7c82 */ /* 0x000fe20008000000 */
[----:B------:R-:W-:-:S03]  /*32e0*/  UMOV UR15, 0x80000020 ;  /* 0x80000020000f7882 */ /* 0x000fc60000000000 */
[----:B------:R-:W-:Y:S01]  /*32f0*/  UMOV UR6, UR12 ;  /* 0x0000000c00067c82 */ /* 0x000fe20008000000 */
[----:B------:R-:W-:Y:S01]  /*3300*/  UMOV UR12, UR4 ;  /* 0x00000004000c7c82 */ /* 0x000fe20008000000 */
        /* <DEDUP_REMOVED lines=104> */
[----:B------:R-:W-:Y:S01]  /*3990*/  BPT.TRAP 0x1 ;  /* 0x000000040000795c */ /* 0x000fe20000300000 */
.L_x_28:
[----:B------:R-:W-:-:S13]  /*39a0*/  ISETP.NE.AND P1, PT, R2, RZ, PT ;  /* 0x000000ff0200720c */ /* 0x000fda0003f25270 */
[----:B0-2---:R-:W-:-:S05]  /*39b0*/  @P1 LEA R5, R4, UR38, 0x3 ;  /* 0x0000002604051c11 */ /* 0x005fca000f8e18ff */
[----:B------:R-:W-:-:S05]  /*39c0*/  @P1 VIADD R5, R5, 0x48 ;  /* 0x0000004805051836 */ /* 0x000fca0000000000 */
[----:B------:R-:W-:-:S04]  /*39d0*/  @P1 PRMT R5, R16, 0x654, R5 ;  /* 0x0000065410051816 */ /* 0x000fc80000000005 */
[----:B------:R0:W-:Y:S01]  /*39e0*/  @P1 SYNCS.ARRIVE.TRANS64.RED.A1T0 RZ, [R5+URZ], RZ ;  /* 0x000000ff05ff19a7 */ /* 0x0001e2000810043f */
[----:B------:R-:W-:-:S13]  /*39f0*/  ISETP.GT.U32.AND P1, PT, R17, 0x1, PT ;  /* 0x000000011100780c */ /* 0x000fda0003f24070 */
[----:B0-----:R-:W-:Y:S05]  /*3a00*/  @P1 BRA `(.L_x_29) ;  /* 0x0000000000041947 */ /* 0x001fea0003800000 */
[----:B------:R-:W-:Y:S01]  /*3a10*/  BPT.TRAP 0x1 ;  /* 0x000000040000795c */ /* 0x000fe20000300000 */
.L_x_29:
[----:B------:R-:W-:Y:S01]  /*3a20*/  UIADD3 UR56, UR56, 0x1, URZ ;  /* 0x0000000138387890 */ /* 0x000fe2000fffe03f */
[C---:B------:R-:W-:Y:S01]  /*3a30*/  ISETP.GT.AND P2, PT, R3.reuse, 0x1, PT ;  /* 0x000000010300780c */ /* 0x040fe20003f44270 */
[----:B------:R-:W-:Y:S02]  /*3a40*/  VIADD R4, R4, 0x1 ;  /* 0x0000000104047836 */ /* 0x000fe40000000000 */
[----:B------:R-:W-:Y:S01]  /*3a50*/  UISETP.NE.AND UP0, UPT, UR56, 0x9, UPT ;  /* 0x000000093800788c */ /* 0x000fe2000bf05270 */
[----:B------:R-:W-:Y:S02]  /*3a60*/  VIADD R3, R3, 0xffffffff ;  /* 0xffffffff03037836 */ /* 0x000fe40000000000 */
[C---:B------:R-:W-:Y:S01]  /*3a70*/  ISETP.NE.AND P1, PT, R4.reuse, 0x9, PT ;  /* 0x000000090400780c */ /* 0x040fe20003f25270 */
[----:B------:R-:W-:Y:S02]  /*3a80*/  USEL UR4, URZ, 0x1, UP0 ;  /* 0x000000013f047887 */ /* 0x000fe40008000000 */
[----:B------:R-:W-:Y:S01]  /*3a90*/  USEL UR56, UR56, URZ, UP0 ;  /* 0x0000003f38387287 */ /* 0x000fe20008000000 */
[----:B------:R-:W-:-:S03]  /*3aa0*/  SEL R4, R4, RZ, P1 ;  /* 0x000000ff04047207 */ /* 0x000fc60000800000 */
[----:B------:R-:W-:Y:S01]  /*3ab0*/  LOP3.LUT R7, R7, UR4, RZ, 0x3c, !PT ;  /* 0x0000000407077c12 */ /* 0x000fe2000f8e3cff */
[----:B------:R-:W-:Y:S07]  /*3ac0*/  @P2 BRA `(.L_x_30) ;  /* 0xffffffec00502947 */ /* 0x000fee000383ffff */
.L_x_23:
[----:B------:R-:W0:Y:S02]  /*3ad0*/  LDC R3, c[0x0][0x28c] ;  /* 0x0000a300ff037b82 */ /* 0x000e240000000800 */
[----:B0-----:R-:W-:-:S13]  /*3ae0*/  ISETP.GE.AND P1, PT, R3, 0x1, PT ;  /* 0x000000010300780c */ /* 0x001fda0003f26270 */
[----:B------:R-:W-:Y:S05]  /*3af0*/  @!P1 BRA `(.L_x_31) ;  /* 0x0000000000389947 */ /* 0x000fea0003800000 */
[----:B------:R-:W-:Y:S05]  /*3b00*/  @!P0 BRA `(.L_x_32) ;  /* 0x0000000000048947 */ /* 0x000fea0003800000 */
[----:B------:R-:W-:Y:S01]  /*3b10*/  BPT.TRAP 0x1 ;  /* 0x000000040000795c */ /* 0x000fe20000300000 */
.L_x_32:
[----:B------:R-:W-:-:S13]  /*3b20*/  ISETP.NE.AND P0, PT, R2, RZ, PT ;  /* 0x000000ff0200720c */ /* 0x000fda0003f05270 */
[----:B------:R-:W-:-:S04]  /*3b30*/  @P0 VIADD R0, R0, UR37 ;  /* 0x0000002500000c36 */ /* 0x000fc80008000000 */
[----:B--2---:R-:W-:-:S05]  /*3b40*/  @P0 IMAD.WIDE.U32 R4, R0, 0x38e38e39, RZ ;  /* 0x38e38e3900040825 */ /* 0x004fca00078e00ff */
[----:B------:R-:W-:-:S05]  /*3b50*/  @P0 SHF.R.U32.HI R5, RZ, 0x1, R5 ;  /* 0x00000001ff050819 */ /* 0x000fca0000011605 */
[----:B------:R-:W-:-:S05]  /*3b60*/  @P0 IMAD R0, R5, -0x9, R0 ;  /* 0xfffffff705000824 */ /* 0x000fca00078e0200 */
[----:B------:R-:W-:-:S05]  /*3b70*/  @P0 LEA R0, R0, UR38, 0x3 ;  /* 0x0000002600000c11 */ /* 0x000fca000f8e18ff */
[----:B------:R-:W-:-:S05]  /*3b80*/  @P0 VIADD R3, R0, 0x48 ;  /* 0x0000004800030836 */ /* 0x000fca0000000000 */
[----:B------:R-:W-:-:S04]  /*3b90*/  @P0 PRMT R3, R16, 0x654, R3 ;  /* 0x0000065410030816 */ /* 0x000fc80000000003 */
[----:B------:R0:W-:Y:S01]  /*3ba0*/  @P0 SYNCS.ARRIVE.TRANS64.RED.A1T0 RZ, [R3+URZ], RZ ;  /* 0x000000ff03ff09a7 */ /* 0x0001e2000810043f */
[----:B------:R-:W-:-:S13]  /*3bb0*/  ISETP.GT.U32.AND P0, PT, R17, 0x1, PT ;  /* 0x000000011100780c */ /* 0x000fda0003f04070 */
[----:B0-----:R-:W-:Y:S05]  /*3bc0*/  @P0 BRA `(.L_x_31) ;  /* 0x0000000000040947 */ /* 0x001fea0003800000 */
[----:B------:R-:W-:Y:S01]  /*3bd0*/  BPT.TRAP 0x1 ;  /* 0x000000040000795c */ /* 0x000fe20000300000 */
.L_x_31:
[----:B------:R-:W3:Y:S01]  /*3be0*/  LDL.LU R9, [R1+0x4] ;  /* 0x0000040001097983 */ /* 0x000ee20000300800 */
[----:B------:R-:W0:Y:S01]  /*3bf0*/  LDC R7, c[0x0][0x288] ;  /* 0x0000a200ff077b82 */ /* 0x000e220000000800 */
[----:B------:R-:W4:Y:S01]  /*3c00*/  S2R R8, SR_TID.X ;  /* 0x0000000000087919 */ /* 0x000f220000002100 */
[----:B------:R-:W-:Y:S01]  /*3c10*/  UIADD3 UR37, UR39, UR37, URZ ;  /* 0x0000002527257290 */ /* 0x000fe2000fffe03f */
[----:B------:R-:W-:Y:S01]  /*3c20*/  ULDC UR7, c[0x0][0x284] ;  /* 0x0000a10000077ab9 */ /* 0x000fe20000000800 */
[----:B------:R-:W3:Y:S02]  /*3c30*/  LDL.LU R10, [R1] ;  /* 0x00000000010a7983 */ /* 0x000ee40000300800 */
[----:B------:R-:W-:Y:S01]  /*3c40*/  UISETP.GT.U32.AND UP0, UPT, UR37, 0x8, UPT ;  /* 0x000000082500788c */ /* 0x000fe2000bf04070 */
[----:B------:R-:W-:Y:S01]  /*3c50*/  SHF.R.S32.HI R13, RZ, 0x1f, R18 ;  /* 0x0000001fff0d7819 */ /* 0x000fe20000011412 */
[----:B------:R-:W-:Y:S01]  /*3c60*/  UISETP.GE.U32.AND UP1, UPT, UR39, 0x9, UPT ;  /* 0x000000092700788c */ /* 0x000fe2000bf26070 */
[----:B------:R-:W-:Y:S01]  /*3c70*/  IMAD.MOV.U32 R207, RZ, RZ, RZ ;  /* 0x000000ffffcf7224 */ /* 0x000fe200078e00ff */
[----:B------:R-:W-:Y:S01]  /*3c80*/  UISETP.LT.U32.AND UP0, UPT, UR39, 0x9, UP0 ;  /* 0x000000092700788c */ /* 0x000fe20008701070 */
[----:B-1----:R-:W-:Y:S01]  /*3c90*/  IMAD.MOV.U32 R201, RZ, RZ, -0x1 ;  /* 0xffffffffffc97424 */ /* 0x002fe200078e00ff */
[----:B------:R-:W-:Y:S01]  /*3ca0*/  ULDC.64 UR8, c[0x0][0x5d0] ;  /* 0x0001740000087ab9 */ /* 0x000fe20000000a00 */
[----:B------:R-:W-:-:S02]  /*3cb0*/  UIMAD.WIDE.U32 UR4, UR37, 0x38e38e39, URZ ;  /* 0x38e38e39250478a5 */ /* 0x000fc4000f8e003f */
[----:B------:R-:W-:Y:S02]  /*3cc0*/  USEL UR6, URZ, 0x1, !UP0 ;  /* 0x000000013f067887 */ /* 0x000fe4000c000000 */
[----:B------:R-:W-:Y:S02]  /*3cd0*/  USHF.R.U32.HI UR4, URZ, 0x1, UR5 ;  /* 0x000000013f047899 */ /* 0x000fe40008011605 */
[----:B------:R-:W-:Y:S02]  /*3ce0*/  ULOP3.LUT UR36, UR36, UR6, URZ, 0x3c, !UPT ;  /* 0x0000000624247292 */ /* 0x000fe4000f8e3c3f */
[----:B------:R-:W-:Y:S02]  /*3cf0*/  UIMAD UR37, UR4, -0x9, UR37 ;  /* 0xfffffff7042578a4 */ /* 0x000fe4000f8e0225 */
[----:B------:R-:W-:Y:S01]  /*3d00*/  @UP1 ULOP3.LUT UR36, UR36, 0x1, UR4, 0x78, !UPT ;  /* 0x0000000124241892 */ /* 0x000fe2000f8e7804 */
[--C-:B----4-:R-:W-:Y:S01]  /*3d10*/  SHF.R.U32.HI R0, RZ, 0x2, R8.reuse ;  /* 0x00000002ff007819 */ /* 0x110fe20000011608 */
[----:B------:R-:W-:Y:S01]  /*3d20*/  IMAD.SHL.U32 R208, R8, 0x2, RZ ;  /* 0x0000000208d07824 */ /* 0x000fe200078e00ff */
[----:B--2---:R-:W-:-:S02]  /*3d30*/  SHF.R.U32.HI R5, RZ, 0x7, R8 ;  /* 0x00000007ff057819 */ /* 0x004fc40000011608 */
[----:B------:R-:W-:Y:S02]  /*3d40*/  LOP3.LUT R3, R0, 0x7, RZ, 0xc0, !PT ;  /* 0x0000000700037812 */ /* 0x000fe400078ec0ff */
[----:B------:R-:W-:Y:S02]  /*3d50*/  LOP3.LUT R0, R5, 0x1, RZ, 0xc0, !PT ;  /* 0x0000000105007812 */ /* 0x000fe400078ec0ff */
[----:B------:R-:W-:-:S03]  /*3d60*/  LOP3.LUT R4, R8, 0x60, RZ, 0xc0, !PT ;  /* 0x0000006008047812 */ /* 0x000fc600078ec0ff */
[----:B------:R-:W-:Y:S01]  /*3d70*/  IMAD.SHL.U32 R6, R0, 0x40, RZ ;  /* 0x0000004000067824 */ /* 0x000fe200078e00ff */
[----:B------:R-:W-:-:S04]  /*3d80*/  SHF.R.U32.HI R4, RZ, 0x1, R4 ;  /* 0x00000001ff047819 */ /* 0x000fc80000011604 */
[--C-:B------:R-:W-:Y:S02]  /*3d90*/  IADD3 R5, RZ, -R4, -R3.reuse ;  /* 0x80000004ff057210 */ /* 0x100fe40007ffe803 */
[----:B------:R-:W-:-:S03]  /*3da0*/  LOP3.LUT R3, R6, 0x40, R3, 0xe2, !PT ;  /* 0x0000004006037812 */ /* 0x000fc600078ee203 */
[----:B------:R-:W-:Y:S01]  /*3db0*/  IMAD R6, R0, -0x40, R5 ;  /* 0xffffffc000067824 */ /* 0x000fe200078e0205 */
[----:B------:R-:W-:Y:S01]  /*3dc0*/  LOP3.LUT R206, R3, R4, RZ, 0xfc, !PT ;  /* 0x0000000403ce7212 */ /* 0x000fe200078efcff */
[----:B------:R-:W-:Y:S01]  /*3dd0*/  IMAD R5, R13, UR8, RZ ;  /* 0x000000080d057c24 */ /* 0x000fe2000f8e02ff */
[----:B------:R-:W-:-:S05]  /*3de0*/  LOP3.LUT R0, R8, 0x3, RZ, 0xc0, !PT ;  /* 0x0000000308007812 */ /* 0x000fca00078ec0ff */
[----:B0-----:R-:W-:Y:S02]  /*3df0*/  IMAD R8, R0, -0x2, R7 ;  /* 0xfffffffe00087824 */ /* 0x001fe400078e0207 */
[----:B---3--:R-:W-:Y:S02]  /*3e00*/  IMAD R3, R9, 0xb0, RZ ;  /* 0x000000b009037824 */ /* 0x008fe400078e02ff */
[----:B------:R-:W-:-:S03]  /*3e10*/  IMAD R9, R18, UR9, R5 ;  /* 0x0000000912097c24 */ /* 0x000fc6000f8e0205 */
[C---:B------:R-:W-:Y:S02]  /*3e20*/  ISETP.GE.AND P0, PT, R3.reuse, R7, PT ;  /* 0x000000070300720c */ /* 0x040fe40003f06270 */
[----:B------:R-:W-:Y:S01]  /*3e30*/  LOP3.LUT R208, R3, 0x6, R208, 0xf8, !PT ;  /* 0x0000000603d07812 */ /* 0x000fe200078ef8d0 */
[C---:B------:R-:W-:Y:S02]  /*3e40*/  IMAD R7, R10.reuse, 0xc0, RZ ;  /* 0x000000c00a077824 */ /* 0x040fe400078e02ff */
[----:B------:R-:W-:Y:S01]  /*3e50*/  IMAD.WIDE R206, R10, 0xc0, R206 ;  /* 0x000000c00ace7825 */ /* 0x000fe200078e02ce */
[----:B------:R-:W-:Y:S02]  /*3e60*/  SHF.R.S32.HI R209, RZ, 0x1f, R208 ;  /* 0x0000001fffd17819 */ /* 0x000fe400000114d0 */
[C---:B------:R-:W-:Y:S01]  /*3e70*/  ISETP.GE.OR P0, PT, R7.reuse, UR7, P0 ;  /* 0x0000000707007c0c */ /* 0x040fe20008706670 */
[----:B------:R-:W-:Y:S01]  /*3e80*/  IMAD.IADD R3, R8, 0x1, -R3 ;  /* 0x0000000108037824 */ /* 0x000fe200078e0a03 */
[----:B------:R-:W-:Y:S01]  /*3e90*/  IADD3 R0, -R7, UR7, R6 ;  /* 0x0000000707007c10 */ /* 0x000fe2000fffe106 */
[----:B------:R-:W-:-:S04]  /*3ea0*/  IMAD.WIDE.U32 R4, R18, UR8, R208 ;  /* 0x0000000812047c25 */ /* 0x000fc8000f8e00d0 */
[----:B------:R-:W-:-:S06]  /*3eb0*/  IMAD.IADD R5, R5, 0x1, R9 ;  /* 0x0000000105057824 */ /* 0x000fcc00078e0209 */
[----:B------:R-:W-:Y:S05]  /*3ec0*/  @P0 BRA `(.L_x_33) ;  /* 0x000000a400ac0947 */ /* 0x000fea0003800000 */
[----:B------:R-:W0:Y:S01]  /*3ed0*/  LDC.64 R204, c[0x0][0x5c8] ;  /* 0x00017200ffcc7b82 */ /* 0x000e220000000a00 */
[----:B-----5:R-:W-:Y:S01]  /*3ee0*/  FSETP.NEU.AND P2, PT, R23, RZ, PT ;  /* 0x000000ff1700720b */ /* 0x020fe20003f4d000 */
[----:B------:R-:W-:Y:S01]  /*3ef0*/  BSSY B0, `(.L_x_33) ;  /* 0x0000a68000007945 */ /* 0x000fe20003800000 */
[----:B------:R-:W-:-:S04]  /*3f00*/  ISETP.GT.AND P0, PT, R3, RZ, PT ;  /* 0x000000ff0300720c */ /* 0x000fc80003f04270 */
[----:B------:R-:W-:Y:S01]  /*3f10*/  ISETP.GT.AND P1, PT, R0, RZ, P0 ;  /* 0x000000ff0000720c */ /* 0x000fe20000724270 */
[-C--:B0-----:R-:W-:Y:S02]  /*3f20*/  IMAD R6, R207, R204.reuse, RZ ;  /* 0x000000cccf067224 */ /* 0x081fe400078e02ff */
[----:B------:R-:W-:-:S04]  /*3f30*/  IMAD.WIDE.U32 R10, R206, R204, R4 ;  /* 0x000000ccce0a7225 */ /* 0x000fc800078e0004 */
[----:B------:R-:W-:-:S04]  /*3f40*/  IMAD R5, R206, R205, R6 ;  /* 0x000000cdce057224 */ /* 0x000fc800078e0206 */
[----:B------:R-:W-:Y:S01]  /*3f50*/  IMAD.IADD R5, R11, 0x1, R5 ;  /* 0x000000010b057824 */ /* 0x000fe200078e0205 */
[----:B------:R-:W-:Y:S06]  /*3f60*/  @!P2 BRA `(.L_x_34) ;  /* 0x000000740090a947 */ /* 0x000fec0003800000 */
[----:B------:R-:W0:Y:S01]  /*3f70*/  LDC.64 R202, c[0x0][0x5b8] ;  /* 0x00016e00ffca7b82 */ /* 0x000e220000000a00 */
[----:B------:R-:W-:-:S07]  /*3f80*/  ULDC.64 UR4, c[0x0][0x5c0] ;  /* 0x0001700000047ab9 */ /* 0x000fce0000000a00 */
[----:B------:R-:W1:Y:S08]  /*3f90*/  LDC.64 R20, c[0x0][0x5b0] ;  /* 0x00016c00ff147b82 */ /* 0x000e700000000a00 */
[----:B------:R-:W2:Y:S01]  /*3fa0*/  LDC.64 R14, c[0x0][0x5a8] ;  /* 0x00016a00ff0e7b82 */ /* 0x000ea20000000a00 */
[-C--:B0-----:R-:W-:Y:S02]  /*3fb0*/  IMAD R4, R13, R202.reuse, RZ ;  /* 0x000000ca0d047224 */ /* 0x081fe400078e02ff */
[----:B------:R-:W-:-:S04]  /*3fc0*/  IMAD.WIDE.U32 R8, R18, R202, R208 ;  /* 0x000000ca12087225 */ /* 0x000fc800078e00d0 */
[----:B------:R-:W-:Y:S02]  /*3fd0*/  IMAD R203, R18, R203, R4 ;  /* 0x000000cb12cb7224 */ /* 0x000fe400078e0204 */
[-C--:B-1----:R-:W-:Y:S02]  /*3fe0*/  IMAD R4, R207, R20.reuse, RZ ;  /* 0x00000014cf047224 */ /* 0x082fe400078e02ff */
[----:B------:R-:W-:Y:S02]  /*3ff0*/  IMAD.IADD R7, R9, 0x1, R203 ;  /* 0x0000000109077824 */ /* 0x000fe400078e02cb */
[----:B------:R-:W-:Y:S02]  /*4000*/  IMAD.MOV.U32 R6, RZ, RZ, R8 ;  /* 0x000000ffff067224 */ /* 0x000fe400078e0008 */
[C---:B------:R-:W-:Y:S02]  /*4010*/  IMAD R4, R206.reuse, R21, R4 ;  /* 0x00000015ce047224 */ /* 0x040fe400078e0204 */
[----:B------:R-:W-:-:S04]  /*4020*/  IMAD.WIDE.U32 R12, R206, R20, R6 ;  /* 0x00000014ce0c7225 */ /* 0x000fc800078e0006 */
[----:B------:R-:W-:Y:S01]  /*4030*/  IMAD.IADD R11, R13, 0x1, R4 ;  /* 0x000000010d0b7824 */ /* 0x000fe200078e0204 */
[----:B--2---:R-:W-:-:S04]  /*4040*/  LEA R210, P2, R12, R14, 0x1 ;  /* 0x0000000e0cd27211 */ /* 0x004fc800078408ff */
[----:B------:R-:W-:-:S05]  /*4050*/  LEA.HI.X R211, R12, R15, R11, 0x1, P2 ;  /* 0x0000000f0cd37211 */ /* 0x000fca00010f0c0b */
[----:B------:R0:W2:Y:S01]  /*4060*/  @P1 LDG.E.LTC128B.U16 R212, desc[UR54][R210.64] ;  /* 0x00000036d2d41981 */ /* 0x0000a2000c1e1520 */
[----:B------:R-:W-:Y:S01]  /*4070*/  IMAD.WIDE.U32 R12, R206, R20, R208 ;  /* 0x00000014ce0c7225 */ /* 0x000fe200078e00d0 */
[----:B------:R-:W-:Y:S01]  /*4080*/  ISETP.GT.AND P3, PT, R3, 0x1, PT ;  /* 0x000000010300780c */ /* 0x000fe20003f64270 */
[----:B------:R-:W-:Y:S02]  /*4090*/  BSSY B1, `(.L_x_35) ;  /* 0x0000013000017945 */ /* 0x000fe40003800000 */
[----:B0-----:R-:W-:Y:S01]  /*40a0*/  IMAD.MOV.U32 R210, RZ, RZ, R12 ;  /* 0x000000ffffd27224 */ /* 0x001fe200078e000c */
[----:B------:R-:W-:Y:S01]  /*40b0*/  LEA R12, P2, R10, UR4, 0x1 ;  /* 0x000000040a0c7c11 */ /* 0x000fe2000f8408ff */
[----:B------:R-:W-:-:S03]  /*40c0*/  IMAD.IADD R211, R4, 0x1, R13 ;  /* 0x0000000104d37824 */ /* 0x000fc600078e020d */
[----:B------:R-:W-:Y:S01]  /*40d0*/  LEA.HI.X R13, R10, UR5, R5, 0x1, P2 ;  /* 0x000000050a0d7c11 */ /* 0x000fe200090f0c05 */
[----:B------:R-:W-:Y:S01]  /*40e0*/  IMAD.WIDE.U32 R210, R18, R202, R210 ;  /* 0x000000ca12d27225 */ /* 0x000fe200078e00d2 */
[----:B------:R-:W-:-:S03]  /*40f0*/  ISETP.GT.AND P2, PT, R0, RZ, P3 ;  /* 0x000000ff0000720c */ /* 0x000fc60001f44270 */
[----:B------:R-:W-:Y:S01]  /*4100*/  IMAD.IADD R5, R203, 0x1, R211 ;  /* 0x00000001cb057824 */ /* 0x000fe200078e02d3 */
[----:B------:R-:W-:Y:S01]  /*4110*/  LEA R10, P4, R210, R14, 0x1 ;  /* 0x0000000ed20a7211 */ /* 0x000fe200078808ff */
[C---:B--2---:R-:W-:Y:S01]  /*4120*/  IMAD.U32 R214, R212.reuse, 0x10000, RZ ;  /* 0x00010000d4d67824 */ /* 0x044fe200078e00ff */
[----:B------:R-:W-:-:S03]  /*4130*/  PRMT R216, R212, 0x7610, R216 ;  /* 0x00007610d4d87816 */ /* 0x000fc600000000d8 */
[----:B------:R-:W-:-:S04]  /*4140*/  FMUL R11, R214, R23 ;  /* 0x00000017d60b7220 */ /* 0x000fc80000400000 */
[----:B------:R-:W-:-:S05]  /*4150*/  FFMA R11, R192, R200, R11 ;  /* 0x000000c8c00b7223 */ /* 0x000fca000000000b */
[----:B------:R-:W-:-:S04]  /*4160*/  F2FP.BF16.F32.PACK_AB R11, RZ, R11 ;  /* 0x0000000bff0b723e */ /* 0x000fc800000010ff */
[----:B------:R-:W-:Y:S02]  /*4170*/  PRMT R192, R11, 0x7610, R192 ;  /* 0x000076100bc07816 */ /* 0x000fe400000000c0 */
[----:B------:R-:W-:-:S03]  /*4180*/  LEA.HI.X R11, R210, R15, R5, 0x1, P4 ;  /* 0x0000000fd20b7211 */ /* 0x000fc600020f0c05 */
[----:B------:R0:W-:Y:S01]  /*4190*/  @P1 STG.E.U16 desc[UR54][R12.64], R192 ;  /* 0x000000c00c001986 */ /* 0x0001e2000c101536 */
[----:B------:R-:W-:Y:S05]  /*41a0*/  @!P2 BRA `(.L_x_36) ;  /* 0x000000000004a947 */ /* 0x000fea0003800000 */
[----:B------:R1:W5:Y:S02]  /*41b0*/  LDG.E.LTC128B.U16 R216, desc[UR54][R10.64+0x2] ;  /* 0x000002360ad87981 */ /* 0x000364000c1e1520 */
.L_x_36:
[----:B------:R-:W-:Y:S05]  /*41c0*/  BSYNC B1 ;  /* 0x0000000000017941 */ /* 0x000fea0003800000 */
.L_x_35:
[C---:B------:R-:W-:Y:S01]  /*41d0*/  SHF.L.U64.HI R213, R20.reuse, 0x3, R21 ;  /* 0x0000000314d57819 */ /* 0x040fe20000010215 */
[----:B------:R-:W-:Y:S01]  /*41e0*/  IMAD.SHL.U32 R212, R20, 0x8, RZ ;  /* 0x0000000814d47824 */ /* 0x000fe200078e00ff */
[----:B------:R-:W-:Y:S01]  /*41f0*/  ISETP.GT.AND P1, PT, R0, 0x8, P0 ;  /* 0x000000080000780c */ /* 0x000fe20000724270 */
[----:B0----5:R-:W-:Y:S02]  /*4200*/  IMAD.U32 R192, R216, 0x10000, RZ ;  /* 0x00010000d8c07824 */ /* 0x021fe400078e00ff */
[----:B------:R-:W-:-:S04]  /*4210*/  IMAD.WIDE.U32 R214, R206, R20, R212 ;  /* 0x00000014ced67225 */ /* 0x000fc800078e00d4 */
[----:B------:R-:W-:Y:S01]  /*4220*/  FMUL R192, R192, R23 ;  /* 0x00000017c0c07220 */ /* 0x000fe20000400000 */
[----:B------:R-:W-:Y:S01]  /*4230*/  IMAD.IADD R217, R4, 0x1, R215 ;  /* 0x0000000104d97824 */ /* 0x000fe200078e02d7 */
[----:B------:R-:W-:Y:S02]  /*4240*/  IADD3 R5, P4, R8, R214, RZ ;  /* 0x000000d608057210 */ /* 0x000fe40007f9e0ff */
[----:B------:R-:W-:-:S03]  /*4250*/  FFMA R192, R193, R200, R192 ;  /* 0x000000c8c1c07223 */ /* 0x000fc600000000c0 */
[----:B------:R-:W-:Y:S02]  /*4260*/  IMAD.X R210, R217, 0x1, R7, P4 ;  /* 0x00000001d9d27824 */ /* 0x000fe400020e0607 */
[----:B------:R-:W-:Y:S02]  /*4270*/  F2FP.BF16.F32.PACK_AB R211, RZ, R192 ;  /* 0x000000c0ffd3723e */ /* 0x000fe400000010ff */
[----:B------:R-:W-:-:S03]  /*4280*/  LEA R192, P4, R5, R14, 0x1 ;  /* 0x0000000e05c07211 */ /* 0x000fc600078808ff */
[----:B------:R0:W-:Y:S01]  /*4290*/  @P2 STG.E.U16 desc[UR54][R12.64+0x2], R211 ;  /* 0x000002d30c002986 */ /* 0x0001e2000c101536 */
[----:B------:R-:W-:-:S05]  /*42a0*/  LEA.HI.X R193, R5, R15, R210, 0x1, P4 ;  /* 0x0000000f05c17211 */ /* 0x000fca00020f0cd2 */
[----:B------:R2:W3:Y:S01]  /*42b0*/  @P1 LDG.E.LTC128B.U16 R216, desc[UR54][R192.64] ;  /* 0x00000036c0d81981 */ /* 0x0004e2000c1e1520 */
[----:B------:R-:W-:Y:S01]  /*42c0*/  IMAD.SHL.U32 R220, R204, 0x10, RZ ;  /* 0x00000010ccdc7824 */ /* 0x000fe200078e00ff */
[----:B------:R-:W-:Y:S01]  /*42d0*/  BSSY B1, `(.L_x_37) ;  /* 0x0000012000017945 */ /* 0x000fe20003800000 */
[----:B--2---:R-:W-:-:S05]  /*42e0*/  IADD3 R192, P2, R208, R214, RZ ;  /* 0x000000d6d0c07210 */ /* 0x004fca0007f5e0ff */
[----:B------:R-:W-:Y:S02]  /*42f0*/  IMAD.X R193, R209, 0x1, R217, P2 ;  /* 0x00000001d1c17824 */ /* 0x000fe400010e06d9 */
[----:B------:R-:W-:-:S04]  /*4300*/  IMAD.WIDE.U32 R192, R18, R202, R192 ;  /* 0x000000ca12c07225 */ /* 0x000fc800078e00c0 */
[----:B---3--:R-:W-:-:S04]  /*4310*/  IMAD.U32 R210, R216, 0x10000, RZ ;  /* 0x00010000d8d27824 */ /* 0x008fc800078e00ff */
[----:B------:R-:W-:Y:S01]  /*4320*/  FMUL R5, R210, R23 ;  /* 0x00000017d2057220 */ /* 0x000fe20000400000 */
[----:B------:R-:W-:-:S03]  /*4330*/  LEA R210, P2, R192, R14, 0x1 ;  /* 0x0000000ec0d27211 */ /* 0x000fc600078408ff */
[----:B------:R-:W-:Y:S01]  /*4340*/  FFMA R5, R194, R200, R5 ;  /* 0x000000c8c2057223 */ /* 0x000fe20000000005 */
[----:B------:R-:W-:-:S05]  /*4350*/  IMAD.IADD R194, R203, 0x1, R193 ;  /* 0x00000001cbc27824 */ /* 0x000fca00078e02c1 */
[----:B0-----:R-:W-:Y:S02]  /*4360*/  LEA.HI.X R211, R192, R15, R194, 0x1, P2 ;  /* 0x0000000fc0d37211 */ /* 0x001fe400010f0cc2 */
[----:B------:R-:W-:Y:S02]  /*4370*/  F2FP.BF16.F32.PACK_AB R194, RZ, R5 ;  /* 0x00000005ffc2723e */ /* 0x000fe400000010ff */
[----:B------:R-:W-:Y:S02]  /*4380*/  IADD3 R192, P4, R220, R12, RZ ;  /* 0x0000000cdcc07210 */ /* 0x000fe40007f9e0ff */
[----:B------:R-:W-:Y:S02]  /*4390*/  SHF.L.U64.HI R5, R204, 0x4, R205 ;  /* 0x00000004cc057819 */ /* 0x000fe400000102cd */
[----:B------:R-:W-:-:S03]  /*43a0*/  ISETP.GT.AND P2, PT, R0, 0x8, P3 ;  /* 0x000000080000780c */ /* 0x000fc60001f44270 */
[----:B------:R-:W-:-:S05]  /*43b0*/  IMAD.X R193, R5, 0x1, R13, P4 ;  /* 0x0000000105c17824 */ /* 0x000fca00020e060d */
[----:B------:R0:W-:Y:S05]  /*43c0*/  @P1 STG.E.U16 desc[UR54][R192.64], R194 ;  /* 0x000000c2c0001986 */ /* 0x0001ea000c101536 */
[----:B------:R-:W-:Y:S05]  /*43d0*/  @!P2 BRA `(.L_x_38) ;  /* 0x000000000004a947 */ /* 0x000fea0003800000 */
[----:B------:R2:W5:Y:S02]  /*43e0*/  LDG.E.LTC128B.U16 R216, desc[UR54][R210.64+0x2] ;  /* 0x00000236d2d87981 */ /* 0x000564000c1e1520 */
.L_x_38:
[----:B------:R-:W-:Y:S05]  /*43f0*/  BSYNC B1 ;  /* 0x0000000000017941 */ /* 0x000fea0003800000 */
.L_x_37:
[----:B0----5:R-:W-:Y:S01]  /*4400*/  IMAD.U32 R194, R216, 0x10000, RZ ;  /* 0x00010000d8c27824 */ /* 0x021fe200078e00ff */
[----:B------:R-:W-:Y:S01]  /*4410*/  ISETP.GT.AND P1, PT, R3, 0x8, PT ;  /* 0x000000080300780c */ /* 0x000fe20003f24270 */
[----:B------:R-:W-:Y:S02]  /*4420*/  BSSY B1, `(.L_x_39) ;  /* 0x0000008000017945 */ /* 0x000fe40003800000 */
[----:B------:R-:W-:Y:S01]  /*4430*/  FMUL R194, R194, R23 ;  /* 0x00000017c2c27220 */ /* 0x000fe20000400000 */
[----:B------:R-:W-:-:S03]  /*4440*/  ISETP.GT.AND P4, PT, R0, RZ, P1 ;  /* 0x000000ff0000720c */ /* 0x000fc60000f84270 */
[----:B------:R-:W-:-:S05]  /*4450*/  FFMA R194, R195, R200, R194 ;  /* 0x000000c8c3c27223 */ /* 0x000fca00000000c2 */
[----:B------:R-:W-:-:S05]  /*4460*/  F2FP.BF16.F32.PACK_AB R194, RZ, R194 ;  /* 0x000000c2ffc2723e */ /* 0x000fca00000010ff */
[----:B------:R0:W-:Y:S01]  /*4470*/  @P2 STG.E.U16 desc[UR54][R192.64+0x2], R194 ;  /* 0x000002c2c0002986 */ /* 0x0001e2000c101536 */
[----:B------:R-:W-:Y:S05]  /*4480*/  @!P4 BRA `(.L_x_40) ;  /* 0x000000000004c947 */ /* 0x000fea0003800000 */
[----:B------:R3:W5:Y:S02]  /*4490*/  LDG.E.LTC128B.U16 R216, desc[UR54][R10.64+0x10] ;  /* 0x000010360ad87981 */ /* 0x000764000c1e1520 */
.L_x_40:
[----:B------:R-:W-:Y:S05]  /*44a0*/  BSYNC B1 ;  /* 0x0000000000017941 */ /* 0x000fea0003800000 */
.L_x_39:
        /* <DEDUP_REMOVED lines=10> */
.L_x_42:
[----:B------:R-:W-:Y:S05]  /*4550*/  BSYNC B1 ;  /* 0x0000000000017941 */ /* 0x000fea0003800000 */
.L_x_41:
[----:B-----5:R-:W-:Y:S01]  /*4560*/  IMAD.U32 R194, R216, 0x10000, RZ ;  /* 0x00010000d8c27824 */ /* 0x020fe200078e00ff */
[----:B------:R-:W-:Y:S01]  /*4570*/  ISETP.GT.AND P4, PT, R0, 0x8, P1 ;  /* 0x000000080000780c */ /* 0x000fe20000f84270 */
[----:B------:R-:W-:Y:S01]  /*4580*/  BSSY B1, `(.L_x_43) ;  /* 0x0000008000017945 */ /* 0x000fe20003800000 */
[----:B------:R-:W-:Y:S01]  /*4590*/  PRMT R196, R216, 0x7610, R196 ;  /* 0x00007610d8c47816 */ /* 0x000fe200000000c4 */
[----:B------:R-:W-:-:S04]  /*45a0*/  FMUL R194, R194, R23 ;  /* 0x00000017c2c27220 */ /* 0x000fc80000400000 */
[----:B------:R-:W-:-:S05]  /*45b0*/  FFMA R194, R197, R200, R194 ;  /* 0x000000c8c5c27223 */ /* 0x000fca00000000c2 */
[----:B------:R-:W-:-:S05]  /*45c0*/  F2FP.BF16.F32.PACK_AB R194, RZ, R194 ;  /* 0x000000c2ffc2723e */ /* 0x000fca00000010ff */
[----:B------:R0:W-:Y:S01]  /*45d0*/  @P5 STG.E.U16 desc[UR54][R12.64+0x12], R194 ;  /* 0x000012c20c005986 */ /* 0x0001e2000c101536 */
[----:B------:R-:W-:Y:S05]  /*45e0*/  @!P4 BRA `(.L_x_44) ;  /* 0x000000000004c947 */ /* 0x000fea0003800000 */
[----:B------:R0:W5:Y:S02]  /*45f0*/  LDG.E.LTC128B.U16 R196, desc[UR54][R210.64+0x10] ;  /* 0x00001036d2c47981 */ /* 0x000164000c1e1520 */
.L_x_44:
[----:B------:R-:W-:Y:S05]  /*4600*/  BSYNC B1 ;  /* 0x0000000000017941 */ /* 0x000fea0003800000 */
.L_x_43:
[----:B0----5:R-:W-:Y:S01]  /*4610*/  IMAD.U32 R194, R196, 0x10000, RZ ;  /* 0x00010000c4c27824 */ /* 0x021fe200078e00ff */
[----:B------:R-:W-:Y:S01]  /*4620*/  ISETP.GT.AND P5, PT, R0, 0x8, P2 ;  /* 0x000000080000780c */ /* 0x000fe200017a4270 */
[----:B------:R-:W-:Y:S02]  /*4630*/  BSSY B1, `(.L_x_45) ;  /* 0x0000007000017945 */ /* 0x000fe40003800000 */
[----:B------:R-:W-:-:S04]  /*4640*/  FMUL R195, R194, R23 ;  /* 0x00000017c2c37220 */ /* 0x000fc80000400000 */
[----:B------:R-:W-:-:S05]  /*4650*/  FFMA R195, R198, R200, R195 ;  /* 0x000000c8c6c37223 */ /* 0x000fca00000000c3 */
[----:B------:R-:W-:-:S05]  /*4660*/  F2FP.BF16.F32.PACK_AB R195, RZ, R195 ;  /* 0x000000c3ffc3723e */ /* 0x000fca00000010ff */
[----:B------:R0:W-:Y:S01]  /*4670*/  @P4 STG.E.U16 desc[UR54][R192.64+0x10], R195 ;  /* 0x000010c3c0004986 */ /* 0x0001e2000c101536 */
[----:B------:R-:W-:Y:S05]  /*4680*/  @!P5 BRA `(.L_x_46) ;  /* 0x000000000004d947 */ /* 0x000fea0003800000 */
[----:B------:R0:W5:Y:S02]  /*4690*/  LDG.E.LTC128B.U16 R196, desc[UR54][R210.64+0x12] ;  /* 0x00001236d2c47981 */ /* 0x000164000c1e1520 */
.L_x_46:
[----:B------:R-:W-:Y:S05]  /*46a0*/  BSYNC B1 ;  /* 0x0000000000017941 */ /* 0x000fea0003800000 */
.L_x_45:
[----:B-----5:R-:W-:Y:S01]  /*46b0*/  IMAD.U32 R6, R196, 0x10000, RZ ;  /* 0x00010000c4067824 */ /* 0x020fe200078e00ff */
[----:B------:R-:W-:Y:S01]  /*46c0*/  ISETP.GT.AND P4, PT, R0, 0x80, P0 ;  /* 0x000000800000780c */ /* 0x000fe20000784270 */
[----:B------:R-:W-:Y:S02]  /*46d0*/  IMAD.MOV.U32 R216, RZ, RZ, R214 ;  /* 0x000000ffffd87224 */ /* 0x000fe400078e00d6 */
[----:B------:R-:W-:Y:S01]  /*46e0*/  FMUL R6, R6, R23 ;  /* 0x0000001706067220 */ /* 0x000fe20000400000 */
[----:B------:R-:W-:Y:S02]  /*46f0*/  IMAD R21, R21, 0x78, RZ ;  /* 0x0000007815157824 */ /* 0x000fe400078e02ff */
[----:B------:R-:W-:-:S04]  /*4700*/  IMAD.WIDE.U32 R216, R20, 0x78, R216 ;  /* 0x0000007814d87825 */ /* 0x000fc800078e00d8 */
[----:B------:R-:W-:-:S05]  /*4710*/  FFMA R6, R199, R200, R6 ;  /* 0x000000c8c7067223 */ /* 0x000fca0000000006 */
[----:B------:R-:W-:-:S04]  /*4720*/  F2FP.BF16.F32.PACK_AB R6, RZ, R6 ;  /* 0x00000006ff06723e */ /* 0x000fc800000010ff */
[----:B0-----:R-:W-:Y:S01]  /*4730*/  PRMT R195, R6, 0x7610, R195 ;  /* 0x0000761006c37816 */ /* 0x001fe200000000c3 */
[----:B------:R-:W-:-:S04]  /*4740*/  IMAD.IADD R6, R217, 0x1, R21 ;  /* 0x00000001d9067824 */ /* 0x000fc800078e0215 */
[----:B------:R0:W-:Y:S01]  /*4750*/  @P5 STG.E.U16 desc[UR54][R192.64+0x12], R195 ;  /* 0x000012c3c0005986 */ /* 0x0001e2000c101536 */
[----:B------:R-:W-:-:S05]  /*4760*/  IADD3 R9, P5, R8, R216, RZ ;  /* 0x000000d808097210 */ /* 0x000fca0007fbe0ff */
[----:B------:R-:W-:Y:S01]  /*4770*/  IMAD.X R198, R6, 0x1, R7, P5 ;  /* 0x0000000106c67824 */ /* 0x000fe200028e0607 */
[----:B------:R-:W-:-:S04]  /*4780*/  LEA R194, P5, R9, R14, 0x1 ;  /* 0x0000000e09c27211 */ /* 0x000fc800078a08ff */
[----:B0-----:R-:W-:Y:S02]  /*4790*/  LEA.HI.X R195, R9, R15, R198, 0x1, P5 ;  /* 0x0000000f09c37211 */ /* 0x001fe400028f0cc6 */
[----:B------:R-:W-:-:S06]  /*47a0*/  PRMT R9, R196, 0x7610, R9 ;  /* 0x00007610c4097816 */ /* 0x000fcc0000000009 */
[----:B------:R0:W2:Y:S01]  /*47b0*/  @P4 LDG.E.LTC128B.U16 R9, desc[UR54][R194.64] ;  /* 0x00000036c2094981 */ /* 0x0000a2000c1e1520 */
[----:B------:R-:W-:Y:S01]  /*47c0*/  IMAD.WIDE.U32 R198, R20, 0x78, R212 ;  /* 0x0000007814c67825 */ /* 0x000fe200078e00d4 */
[----:B------:R-:W-:Y:S03]  /*47d0*/  BSSY B1, `(.L_x_47) ;  /* 0x0000019000017945 */ /* 0x000fe60003800000 */
[----:B------:R-:W-:Y:S02]  /*47e0*/  IMAD R205, R205, 0xf0, RZ ;  /* 0x000000f0cdcd7824 */ /* 0x000fe400078e02ff */
[----:B------:R-:W-:Y:S02]  /*47f0*/  IMAD.IADD R199, R21, 0x1, R199 ;  /* 0x0000000115c77824 */ /* 0x000fe400078e02c7 */
[----:B0-----:R-:W-:-:S04]  /*4800*/  IMAD.WIDE.U32 R194, R204, 0xf0, R192 ;  /* 0x000000f0ccc27825 */ /* 0x001fc800078e00c0 */
[----:B------:R-:W-:-:S04]  /*4810*/  IMAD.WIDE.U32 R214, R206, R20, R198 ;  /* 0x00000014ced67225 */ /* 0x000fc800078e00c6 */
[----:B--2---:R-:W-:-:S04]  /*4820*/  IMAD.U32 R196, R9, 0x10000, RZ ;  /* 0x0001000009c47824 */ /* 0x004fc800078e00ff */
[----:B------:R-:W-:Y:S01]  /*4830*/  FMUL R197, R196, R23 ;  /* 0x00000017c4c57220 */ /* 0x000fe20000400000 */
[----:B------:R-:W-:-:S03]  /*4840*/  @P4 IMAD.MOV.U32 R196, RZ, RZ, R194 ;  /* 0x000000ffffc44224 */ /* 0x000fc600078e00c2 */
[----:B------:R-:W-:-:S05]  /*4850*/  FFMA R197, R184, R200, R197 ;  /* 0x000000c8b8c57223 */ /* 0x000fca00000000c5 */
[----:B------:R-:W-:-:S04]  /*4860*/  F2FP.BF16.F32.PACK_AB R197, RZ, R197 ;  /* 0x000000c5ffc5723e */ /* 0x000fc800000010ff */
[----:B------:R-:W-:Y:S01]  /*4870*/  PRMT R184, R197, 0x7610, R184 ;  /* 0x00007610c5b87816 */ /* 0x000fe200000000b8 */
[----:B------:R-:W-:-:S05]  /*4880*/  IMAD.IADD R197, R195, 0x1, R205 ;  /* 0x00000001c3c57824 */ /* 0x000fca00078e02cd */
[----:B------:R0:W-:Y:S01]  /*4890*/  @P4 STG.E.U16 desc[UR54][R196.64], R184 ;  /* 0x000000b8c4004986 */ /* 0x0001e2000c101536 */
[----:B------:R-:W-:-:S04]  /*48a0*/  IADD3 R218, P4, R208, R214, RZ ;  /* 0x000000d6d0da7210 */ /* 0x000fc80007f9e0ff */
[----:B------:R-:W-:-:S03]  /*48b0*/  IADD3.X R219, R209, R4, R215, P4, !PT ;  /* 0x00000004d1db7210 */ /* 0x000fc600027fe4d7 */
[----:B------:R-:W-:-:S04]  /*48c0*/  IMAD.WIDE.U32 R218, R18, R202, R218 ;  /* 0x000000ca12da7225 */ /* 0x000fc800078e00da */
[----:B------:R-:W-:Y:S01]  /*48d0*/  IMAD.IADD R21, R203, 0x1, R219 ;  /* 0x00000001cb157824 */ /* 0x000fe200078e02db */
[----:B------:R-:W-:-:S04]  /*48e0*/  LEA R214, P4, R218, R14, 0x1 ;  /* 0x0000000edad67211 */ /* 0x000fc800078808ff */
[----:B------:R-:W-:Y:S02]  /*48f0*/  LEA.HI.X R215, R218, R15, R21, 0x1, P4 ;  /* 0x0000000fdad77211 */ /* 0x000fe400020f0c15 */
[----:B------:R-:W-:-:S04]  /*4900*/  IADD3 R8, P4, P5, R8, R216, R212 ;  /* 0x000000d808087210 */ /* 0x000fc80007d9e0d4 */
[----:B------:R-:W-:Y:S02]  /*4910*/  IADD3.X R216, R7, R6, R213, P4, P5 ;  /* 0x0000000607d87210 */ /* 0x000fe400027ea4d5 */
[----:B------:R-:W-:Y:S02]  /*4920*/  ISETP.GT.AND P4, PT, R0, 0x80, P3 ;  /* 0x000000800000780c */ /* 0x000fe40001f84270 */
[----:B------:R-:W-:-:S11]  /*4930*/  IADD3 R6, P5, R212, R198, RZ ;  /* 0x000000c6d4067210 */ /* 0x000fd60007fbe0ff */
[----:B0-----:R-:W-:Y:S05]  /*4940*/  @!P4 BRA `(.L_x_48) ;  /* 0x000000000004c947 */ /* 0x001fea0003800000 */
[----:B------:R0:W5:Y:S02]  /*4950*/  LDG.E.LTC128B.U16 R9, desc[UR54][R214.64+0x2] ;  /* 0x00000236d6097981 */ /* 0x000164000c1e1520 */
.L_x_48:
[----:B------:R-:W-:Y:S05]  /*4960*/  BSYNC B1 ;  /* 0x0000000000017941 */ /* 0x000fea0003800000 */
.L_x_47:
[----:B-----5:R-:W-:Y:S01]  /*4970*/  IMAD.U32 R184, R9, 0x10000, RZ ;  /* 0x0001000009b87824 */ /* 0x020fe200078e00ff */
[----:B------:R-:W-:Y:S01]  /*4980*/  ISETP.GT.AND P0, PT, R0, 0x88, P0 ;  /* 0x000000880000780c */ /* 0x000fe20000704270 */
[----:B------:R-:W-:Y:S01]  /*4990*/  IMAD.X R7, R199, 0x1, R213, P5 ;  /* 0x00000001c7077824 */ /* 0x000fe200028e06d5 */
[----:B------:R-:W-:Y:S01]  /*49a0*/  BSSY B1, `(.L_x_49) ;  /* 0x000000f000017945 */ /* 0x000fe20003800000 */
[----:B------:R-:W-:Y:S01]  /*49b0*/  FMUL R184, R184, R23 ;  /* 0x00000017b8b87220 */ /* 0x000fe20000400000 */
[----:B------:R-:W-:Y:S01]  /*49c0*/  PRMT R198, R9, 0x7610, R198 ;  /* 0x0000761009c67816 */ /* 0x000fe200000000c6 */
[----:B------:R-:W-:-:S04]  /*49d0*/  IMAD.WIDE.U32 R20, R206, R20, R6 ;  /* 0x00000014ce147225 */ /* 0x000fc800078e0006 */
[----:B------:R-:W-:Y:S01]  /*49e0*/  FFMA R184, R185, R200, R184 ;  /* 0x000000c8b9b87223 */ /* 0x000fe200000000b8 */
[----:B------:R-:W-:Y:S01]  /*49f0*/  @P4 IMAD.MOV.U32 R185, RZ, RZ, R197 ;  /* 0x000000ffffb94224 */ /* 0x000fe200078e00c5 */
[----:B------:R-:W-:-:S03]  /*4a00*/  IADD3 R6, P5, R208, R20, RZ ;  /* 0x00000014d0067210 */ /* 0x000fc60007fbe0ff */
[----:B------:R-:W-:-:S04]  /*4a10*/  F2FP.BF16.F32.PACK_AB R184, RZ, R184 ;  /* 0x000000b8ffb8723e */ /* 0x000fc800000010ff */
[----:B------:R-:W-:Y:S01]  /*4a20*/  PRMT R7, R184, 0x7610, R7 ;  /* 0x00007610b8077816 */ /* 0x000fe20000000007 */
[----:B------:R-:W-:-:S05]  /*4a30*/  @P4 IMAD.MOV.U32 R184, RZ, RZ, R194 ;  /* 0x000000ffffb84224 */ /* 0x000fca00078e00c2 */
[----:B------:R2:W-:Y:S02]  /*4a40*/  @P4 STG.E.U16 desc[UR54][R184.64+0x2], R7 ;  /* 0x00000207b8004986 */ /* 0x0005e4000c101536 */
[----:B--2---:R-:W-:-:S04]  /*4a50*/  LEA R184, P4, R8, R14, 0x1 ;  /* 0x0000000e08b87211 */ /* 0x004fc800078808ff */
[----:B------:R-:W-:Y:S01]  /*4a60*/  LEA.HI.X R185, R8, R15, R216, 0x1, P4 ;  /* 0x0000000f08b97211 */ /* 0x000fe200020f0cd8 */
[----:B------:R-:W-:Y:S08]  /*4a70*/  @!P0 BRA `(.L_x_50) ;  /* 0x0000000000048947 */ /* 0x000ff00003800000 */
[----:B------:R2:W5:Y:S02]  /*4a80*/  LDG.E.LTC128B.U16 R198, desc[UR54][R184.64] ;  /* 0x00000036b8c67981 */ /* 0x000564000c1e1520 */
.L_x_50:
[----:B------:R-:W-:Y:S05]  /*4a90*/  BSYNC B1 ;  /* 0x0000000000017941 */ /* 0x000fea0003800000 */
.L_x_49:
[----:B-----5:R-:W-:Y:S01]  /*4aa0*/  IMAD.U32 R8, R198, 0x10000, RZ ;  /* 0x00010000c6087824 */ /* 0x020fe200078e00ff */
[----:B------:R-:W-:Y:S01]  /*4ab0*/  IADD3.X R7, R209, R4, R21, P5, !PT ;  /* 0x00000004d1077210 */ /* 0x000fe20002ffe415 */
[----:B------:R-:W-:Y:S01]  /*4ac0*/  BSSY B1, `(.L_x_51) ;  /* 0x000000e000017945 */ /* 0x000fe20003800000 */
[----:B------:R-:W-:Y:S01]  /*4ad0*/  ISETP.GT.AND P3, PT, R0, 0x88, P3 ;  /* 0x000000880000780c */ /* 0x000fe20001f64270 */
[----:B------:R-:W-:Y:S01]  /*4ae0*/  FMUL R21, R8, R23 ;  /* 0x0000001708157220 */ /* 0x000fe20000400000 */
[----:B------:R-:W-:Y:S01]  /*4af0*/  IMAD.WIDE.U32 R8, R18, R202, R6 ;  /* 0x000000ca12087225 */ /* 0x000fe200078e0006 */
[----:B------:R-:W-:-:S03]  /*4b00*/  IADD3 R6, P4, R220, R194, RZ ;  /* 0x000000c2dc067210 */ /* 0x000fc60007f9e0ff */
[----:B------:R-:W-:Y:S01]  /*4b10*/  FFMA R21, R186, R200, R21 ;  /* 0x000000c8ba157223 */ /* 0x000fe20000000015 */
[----:B------:R-:W-:Y:S01]  /*4b20*/  IMAD.IADD R203, R203, 0x1, R9 ;  /* 0x00000001cbcb7824 */ /* 0x000fe200078e0209 */
[C---:B------:R-:W-:Y:S01]  /*4b30*/  LEA R14, P5, R8.reuse, R14, 0x1 ;  /* 0x0000000e080e7211 */ /* 0x040fe200078a08ff */
[----:B------:R-:W-:Y:S02]  /*4b40*/  IMAD.X R7, R197, 0x1, R5, P4 ;  /* 0x00000001c5077824 */ /* 0x000fe400020e0605 */
[----:B------:R-:W-:Y:S02]  /*4b50*/  F2FP.BF16.F32.PACK_AB R21, RZ, R21 ;  /* 0x00000015ff15723e */ /* 0x000fe400000010ff */
[----:B------:R-:W-:-:S03]  /*4b60*/  LEA.HI.X R15, R8, R15, R203, 0x1, P5 ;  /* 0x0000000f080f7211 */ /* 0x000fc600028f0ccb */
[----:B------:R0:W-:Y:S01]  /*4b70*/  @P0 STG.E.U16 desc[UR54][R6.64], R21 ;  /* 0x0000001506000986 */ /* 0x0001e2000c101536 */
[----:B------:R-:W-:Y:S05]  /*4b80*/  @!P3 BRA `(.L_x_52) ;  /* 0x000000000004b947 */ /* 0x000fea0003800000 */
[----:B------:R0:W5:Y:S02]  /*4b90*/  LDG.E.LTC128B.U16 R198, desc[UR54][R14.64+0x2] ;  /* 0x000002360ec67981 */ /* 0x000164000c1e1520 */
.L_x_52:
[----:B------:R-:W-:Y:S05]  /*4ba0*/  BSYNC B1 ;  /* 0x0000000000017941 */ /* 0x000fea0003800000 */
.L_x_51:
[----:B-----5:R-:W-:Y:S01]  /*4bb0*/  IMAD.U32 R4, R198, 0x10000, RZ ;  /* 0x00010000c6047824 */ /* 0x020fe200078e00ff */
        /* <DEDUP_REMOVED lines=8> */
.L_x_54:
[----:B------:R-:W-:Y:S05]  /*4c40*/  BSYNC B1 ;  /* 0x0000000000017941 */ /* 0x000fea0003800000 */
.L_x_53:
[----:B0----5:R-:W-:Y:S01]  /*4c50*/  IMAD.U32 R4, R198, 0x10000, RZ ;  /* 0x00010000c6047824 */ /* 0x021fe200078e00ff */
[----:B------:R-:W-:Y:S01]  /*4c60*/  ISETP.GT.AND P3, PT, R0, 0x80, P2 ;  /* 0x000000800000780c */ /* 0x000fe20001764270 */
[----:B------:R-:W-:Y:S01]  /*4c70*/  @P0 IMAD.MOV.U32 R8, RZ, RZ, R194 ;  /* 0x000000ffff080224 */ /* 0x000fe200078e00c2 */
[----:B------:R-:W-:Y:S01]  /*4c80*/  BSSY B1, `(.L_x_55) ;  /* 0x0000009000017945 */ /* 0x000fe20003800000 */
[----:B------:R-:W-:-:S04]  /*4c90*/  FMUL R9, R4, R23 ;  /* 0x0000001704097220 */ /* 0x000fc80000400000 */
[----:B------:R-:W-:-:S05]  /*4ca0*/  FFMA R9, R188, R200, R9 ;  /* 0x000000c8bc097223 */ /* 0x000fca0000000009 */
[----:B------:R-:W-:-:S04]  /*4cb0*/  F2FP.BF16.F32.PACK_AB R9, RZ, R9 ;  /* 0x00000009ff09723e */ /* 0x000fc800000010ff */
[----:B------:R-:W-:Y:S01]  /*4cc0*/  PRMT R4, R9, 0x7610, R4 ;  /* 0x0000761009047816 */ /* 0x000fe20000000004 */
[----:B------:R-:W-:-:S05]  /*4cd0*/  @P0 IMAD.MOV.U32 R9, RZ, RZ, R197 ;  /* 0x000000ffff090224 */ /* 0x000fca00078e00c5 */
[----:B------:R0:W-:Y:S01]  /*4ce0*/  @P0 STG.E.U16 desc[UR54][R8.64+0x10], R4 ;  /* 0x0000100408000986 */ /* 0x0001e2000c101536 */
[----:B------:R-:W-:Y:S05]  /*4cf0*/  @!P3 BRA `(.L_x_56) ;  /* 0x000000000004b947 */ /* 0x000fea0003800000 */
[----:B------:R0:W5:Y:S02]  /*4d00*/  LDG.E.LTC128B.U16 R198, desc[UR54][R214.64+0x12] ;  /* 0x00001236d6c67981 */ /* 0x000164000c1e1520 */
.L_x_56:
[----:B------:R-:W-:Y:S05]  /*4d10*/  BSYNC B1 ;  /* 0x0000000000017941 */ /* 0x000fea0003800000 */
.L_x_55:
[----:B0----5:R-:W-:Y:S01]  /*4d20*/  IMAD.U32 R4, R198, 0x10000, RZ ;  /* 0x00010000c6047824 */ /* 0x021fe200078e00ff */
[----:B------:R-:W-:Y:S01]  /*4d30*/  ISETP.GT.AND P1, PT, R0, 0x88, P1 ;  /* 0x000000880000780c */ /* 0x000fe20000f24270 */
[----:B------:R-:W-:Y:S01]  /*4d40*/  @P3 IMAD.MOV.U32 R195, RZ, RZ, R197 ;  /* 0x000000ffffc33224 */ /* 0x000fe200078e00c5 */
[----:B------:R-:W-:Y:S01]  /*4d50*/  BSSY B1, `(.L_x_57) ;  /* 0x0000007000017945 */ /* 0x000fe20003800000 */
[----:B------:R-:W-:-:S04]  /*4d60*/  FMUL R4, R4, R23 ;  /* 0x0000001704047220 */ /* 0x000fc80000400000 */
[----:B------:R-:W-:-:S05]  /*4d70*/  FFMA R4, R189, R200, R4 ;  /* 0x000000c8bd047223 */ /* 0x000fca0000000004 */
[----:B------:R-:W-:-:S05]  /*4d80*/  F2FP.BF16.F32.PACK_AB R4, RZ, R4 ;  /* 0x00000004ff04723e */ /* 0x000fca00000010ff */
[----:B------:R0:W-:Y:S01]  /*4d90*/  @P3 STG.E.U16 desc[UR54][R194.64+0x12], R4 ;  /* 0x00001204c2003986 */ /* 0x0001e2000c101536 */
[----:B------:R-:W-:Y:S05]  /*4da0*/  @!P1 BRA `(.L_x_58) ;  /* 0x0000000000049947 */ /* 0x000fea0003800000 */
[----:B------:R0:W5:Y:S02]  /*4db0*/  LDG.E.LTC128B.U16 R198, desc[UR54][R14.64+0x10] ;  /* 0x000010360ec67981 */ /* 0x000164000c1e1520 */
.L_x_58:
[----:B------:R-:W-:Y:S05]  /*4dc0*/  BSYNC B1 ;  /* 0x0000000000017941 */ /* 0x000fea0003800000 */
.L_x_57:
        /* <DEDUP_REMOVED lines=9> */
.L_x_60:
[----:B------:R-:W-:Y:S05]  /*4e60*/  BSYNC B1 ;  /* 0x0000000000017941 */ /* 0x000fea0003800000 */
.L_x_59:
[----:B-----5:R-:W-:Y:S01]  /*4e70*/  IMAD.U32 R4, R198, 0x10000, RZ ;  /* 0x00010000c6047824 */ /* 0x020fe200078e00ff */
        /* <DEDUP_REMOVED lines=9> */
.L_x_62:
[----:B------:R-:W-:Y:S05]  /*4f10*/  BSYNC B1 ;  /* 0x0000000000017941 */ /* 0x000fea0003800000 */
.L_x_61:
        /* <DEDUP_REMOVED lines=10> */
.L_x_64:
[----:B------:R-:W-:Y:S05]  /*4fc0*/  BSYNC B1 ;  /* 0x0000000000017941 */ /* 0x000fea0003800000 */
.L_x_63:
        /* <DEDUP_REMOVED lines=9> */
.L_x_66:
[----:B------:R-:W-:Y:S05]  /*5060*/  BSYNC B1 ;  /* 0x0000000000017941 */ /* 0x000fea0003800000 */
.L_x_65:
        /* <DEDUP_REMOVED lines=9> */
.L_x_68:
[----:B------:R-:W-:Y:S05]  /*5100*/  BSYNC B1 ;  /* 0x0000000000017941 */ /* 0x000fea0003800000 */
.L_x_67:
        /* <DEDUP_REMOVED lines=10> */
.L_x_70:
[----:B------:R-:W-:Y:S05]  /*51b0*/  BSYNC B1 ;  /* 0x0000000000017941 */ /* 0x000fea0003800000 */
.L_x_69:
        /* <DEDUP_REMOVED lines=10> */
.L_x_72:
[----:B------:R-:W-:Y:S05]  /*5260*/  BSYNC B1 ;  /* 0x0000000000017941 */ /* 0x000fea0003800000 */
.L_x_71:
        /* <DEDUP_REMOVED lines=9> */
.L_x_74:
[----:B------:R-:W-:Y:S05]  /*5300*/  BSYNC B1 ;  /* 0x0000000000017941 */ /* 0x000fea0003800000 */
.L_x_73:
        /* <DEDUP_REMOVED lines=9> */
.L_x_76:
[----:B------:R-:W-:Y:S05]  /*53a0*/  BSYNC B1 ;  /* 0x0000000000017941 */ /* 0x000fea0003800000 */
.L_x_75:
        /* <DEDUP_REMOVED lines=9> */
.L_x_78:
[----:B------:R-:W-:Y:S05]  /*5440*/  BSYNC B1 ;  /* 0x0000000000017941 */ /* 0x000fea0003800000 */
.L_x_77:
[----:B0----5:R-:W-:Y:S01]  /*5450*/  IMAD.U32 R4, R198, 0x10000, RZ ;  /* 0x00010000c6047824 */ /* 0x021fe200078e00ff */
[----:B------:R-:W-:Y:S01]  /*5460*/  ISETP.GT.AND P4, PT, R0, 0x80, P2 ;  /* 0x000000800000780c */ /* 0x000fe20001784270 */
[----:B------:R-:W-:Y:S01]  /*5470*/  IMAD.WIDE.U32 R8, R204, 0xf0, R192 ;  /* 0x000000f0cc087825 */ /* 0x000fe200078e00c0 */
[----:B------:R-:W-:Y:S03]  /*5480*/  BSSY B1, `(.L_x_79) ;  /* 0x0000009000017945 */ /* 0x000fe60003800000 */
[----:B------:R-:W-:Y:S01]  /*5490*/  FMUL R7, R4, R23 ;  /* 0x0000001704077220 */ /* 0x000fe20000400000 */
[----:B------:R-:W-:-:S03]  /*54a0*/  IMAD.MOV.U32 R6, RZ, RZ, R8 ;  /* 0x000000ffff067224 */ /* 0x000fc600078e0008 */
[----:B------:R-:W-:-:S05]  /*54b0*/  FFMA R7, R168, R200, R7 ;  /* 0x000000c8a8077223 */ /* 0x000fca0000000007 */
[----:B------:R-:W-:Y:S01]  /*54c0*/  F2FP.BF16.F32.PACK_AB R4, RZ, R7 ;  /* 0x00000007ff04723e */ /* 0x000fe200000010ff */
[----:B------:R-:W-:-:S05]  /*54d0*/  IMAD.IADD R7, R205, 0x1, R9 ;  /* 0x00000001cd077824 */ /* 0x000fca00078e0209 */
[----:B------:R0:W-:Y:S01]  /*54e0*/  @P5 STG.E.U16 desc[UR54][R6.64+0x20], R4 ;  /* 0x0000200406005986 */ /* 0x0001e2000c101536 */
[----:B------:R-:W-:Y:S05]  /*54f0*/  @!P4 BRA `(.L_x_80) ;  /* 0x000000000004c947 */ /* 0x000fea0003800000 */
[----:B------:R0:W5:Y:S02]  /*5500*/  LDG.E.LTC128B.U16 R198, desc[UR54][R214.64+0x22] ;  /* 0x00002236d6c67981 */ /* 0x000164000c1e1520 */
.L_x_80:
[----:B------:R-:W-:Y:S05]  /*5510*/  BSYNC B1 ;  /* 0x0000000000017941 */ /* 0x000fea0003800000 */
.L_x_79:
        /* <DEDUP_REMOVED lines=9> */
.L_x_82:
[----:B------:R-:W-:Y:S05]  /*55b0*/  BSYNC B1 ;  /* 0x0000000000017941 */ /* 0x000fea0003800000 */
.L_x_81:
[----:B0----5:R-:W-:Y:S01]  /*55c0*/  IMAD.U32 R4, R198, 0x10000, RZ ;  /* 0x00010000c6047824 */ /* 0x021fe200078e00ff */
[----:B------:R-:W-:Y:S01]  /*55d0*/  ISETP.GT.AND P2, PT, R0, 0x88, P2 ;  /* 0x000000880000780c */ /* 0x000fe20001744270 */
[----:B------:R-:W-:Y:S02]  /*55e0*/  BSSY B1, `(.L_x_83) ;  /* 0x0000009000017945 */ /* 0x000fe40003800000 */
[----:B------:R-:W-:Y:S01]  /*55f0*/  FMUL R9, R4, R23 ;  /* 0x0000001704097220 */ /* 0x000fe20000400000 */
[----:B------:R-:W-:-:S03]  /*5600*/  IADD3 R4, P4, R220, R8, RZ ;  /* 0x00000008dc047210 */ /* 0x000fc60007f9e0ff */
[----:B------:R-:W-:Y:S02]  /*5610*/  FFMA R9, R170, R200, R9 ;  /* 0x000000c8aa097223 */ /* 0x000fe40000000009 */
[----:B------:R-:W-:-:S03]  /*5620*/  IMAD.X R5, R5, 0x1, R7, P4 ;  /* 0x0000000105057824 */ /* 0x000fc600020e0607 */
[----:B------:R-:W-:-:S05]  /*5630*/  F2FP.BF16.F32.PACK_AB R9, RZ, R9 ;  /* 0x00000009ff09723e */ /* 0x000fca00000010ff */
[----:B------:R0:W-:Y:S01]  /*5640*/  @P3 STG.E.U16 desc[UR54][R4.64+0x20], R9 ;  /* 0x0000200904003986 */ /* 0x0001e2000c101536 */
[----:B------:R-:W-:Y:S05]  /*5650*/  @!P2 BRA `(.L_x_84) ;  /* 0x000000000004a947 */ /* 0x000fea0003800000 */
[----:B------:R0:W5:Y:S02]  /*5660*/  LDG.E.LTC128B.U16 R198, desc[UR54][R14.64+0x22] ;  /* 0x000022360ec67981 */ /* 0x000164000c1e1520 */
.L_x_84:
[----:B------:R-:W-:Y:S05]  /*5670*/  BSYNC B1 ;  /* 0x0000000000017941 */ /* 0x000fea0003800000 */
.L_x_83:
        /* <DEDUP_REMOVED lines=9> */
.L_x_86:
[----:B------:R-:W-:Y:S05]  /*5710*/  BSYNC B1 ;  /* 0x0000000000017941 */ /* 0x000fea0003800000 */
.L_x_85:
        /* <DEDUP_REMOVED lines=9> */
.L_x_88:
[----:B------:R-:W-:Y:S05]  /*57b0*/  BSYNC B1 ;  /* 0x0000000000017941 */ /* 0x000fea0003800000 */
.L_x_87:
        /* <DEDUP_REMOVED lines=9> */
.L_x_90:
[----:B------:R-:W-:Y:S05]  /*5850*/  BSYNC B1 ;  /* 0x0000000000017941 */ /* 0x000fea0003800000 */
.L_x_89:
        /* <DEDUP_REMOVED lines=9> */
.L_x_92:
[----:B------:R-:W-:Y:S05]  /*58f0*/  BSYNC B1 ;  /* 0x0000000000017941 */ /* 0x000fea0003800000 */
.L_x_91:
        /* <DEDUP_REMOVED lines=10> */
.L_x_94:
[----:B------:R-:W-:Y:S05]  /*59a0*/  BSYNC B1 ;  /* 0x0000000000017941 */ /* 0x000fea0003800000 */
.L_x_93:
        /* <DEDUP_REMOVED lines=10> */
.L_x_96:
[----:B------:R-:W-:Y:S05]  /*5a50*/  BSYNC B1 ;  /* 0x0000000000017941 */ /* 0x000fea0003800000 */
.L_x_95:
        /* <DEDUP_REMOVED lines=9> */
.L_x_98:
[----:B------:R-:W-:Y:S05]  /*5af0*/  BSYNC B1 ;  /* 0x0000000000017941 */ /* 0x000fea0003800000 */
.L_x_97:
        /* <DEDUP_REMOVED lines=9> */
.L_x_100:
[----:B------:R-:W-:Y:S05]  /*5b90*/  BSYNC B1 ;  /* 0x0000000000017941 */ /* 0x000fea0003800000 */
.L_x_99:
        /* <DEDUP_REMOVED lines=10> */
.L_x_102:
[----:B------:R-:W-:Y:S05]  /*5c40*/  BSYNC B1 ;  /* 0x0000000000017941 */ /* 0x000fea0003800000 */
.L_x_101:
        /* <DEDUP_REMOVED lines=10> */
.L_x_104:
[----:B------:R-:W-:Y:S05]  /*5cf0*/  BSYNC B1 ;  /* 0x0000000000017941 */ /* 0x000fea0003800000 */
.L_x_103:
        /* <DEDUP_REMOVED lines=9> */
.L_x_106:
[----:B------:R-:W-:Y:S05]  /*5d90*/  BSYNC B1 ;  /* 0x0000000000017941 */ /* 0x000fea0003800000 */
.L_x_105:
        /* <DEDUP_REMOVED lines=9> */
.L_x_108:
[----:B------:R-:W-:Y:S05]  /*5e30*/  BSYNC B1 ;  /* 0x0000000000017941 */ /* 0x000fea0003800000 */
.L_x_107:
        /* <DEDUP_REMOVED lines=9> */
.L_x_110:
[----:B------:R-:W-:Y:S05]  /*5ed0*/  BSYNC B1 ;  /* 0x0000000000017941 */ /* 0x000fea0003800000 */
.L_x_109:
        /* <DEDUP_REMOVED lines=9> */
.L_x_112:
[----:B------:R-:W-:Y:S05]  /*5f70*/  BSYNC B1 ;  /* 0x0000000000017941 */ /* 0x000fea0003800000 */
.L_x_111:
        /* <DEDUP_REMOVED lines=9> */
.L_x_114:
[----:B------:R-:W-:Y:S05]  /*6010*/  BSYNC B1 ;  /* 0x0000000000017941 */ /* 0x000fea0003800000 */
.L_x_113:
        /* <DEDUP_REMOVED lines=9> */
.L_x_116:
[----:B------:R-:W-:Y:S05]  /*60b0*/  BSYNC B1 ;  /* 0x0000000000017941 */ /* 0x000fea0003800000 */
.L_x_115:
        /* <DEDUP_REMOVED lines=9> */
.L_x_118:
[----:B------:R-:W-:Y:S05]  /*6150*/  BSYNC B1 ;  /* 0x0000000000017941 */ /* 0x000fea0003800000 */
.L_x_117:
        /* <DEDUP_REMOVED lines=9> */
.L_x_120:
[----:B------:R-:W-:Y:S05]  /*61f0*/  BSYNC B1 ;  /* 0x0000000000017941 */ /* 0x000fea0003800000 */
.L_x_119:
        /* <DEDUP_REMOVED lines=9> */
.L_x_122:
[----:B------:R-:W-:Y:S05]  /*6290*/  BSYNC B1 ;  /* 0x0000000000017941 */ /* 0x000fea0003800000 */
.L_x_121:
        /* <DEDUP_REMOVED lines=9> */
.L_x_124:
[----:B------:R-:W-:Y:S05]  /*6330*/  BSYNC B1 ;  /* 0x0000000000017941 */ /* 0x000fea0003800000 */
.L_x_123:
        /* <DEDUP_REMOVED lines=10> */
.L_x_126:
[----:B------:R-:W-:Y:S05]  /*63e0*/  BSYNC B1 ;  /* 0x0000000000017941 */ /* 0x000fea0003800000 */
.L_x_125:
        /* <DEDUP_REMOVED lines=10> */
.L_x_128:
[----:B------:R-:W-:Y:S05]  /*6490*/  BSYNC B1 ;  /* 0x0000000000017941 */ /* 0x000fea0003800000 */
.L_x_127:
        /* <DEDUP_REMOVED lines=9> */
.L_x_130:
[----:B------:R-:W-:Y:S05]  /*6530*/  BSYNC B1 ;  /* 0x0000000000017941 */ /* 0x000fea0003800000 */
.L_x_129:
        /* <DEDUP_REMOVED lines=9> */
.L_x_132:
[----:B------:R-:W-:Y:S05]  /*65d0*/  BSYNC B1 ;  /* 0x0000000000017941 */ /* 0x000fea0003800000 */
.L_x_131:
        /* <DEDUP_REMOVED lines=10> */
.L_x_134:
[----:B------:R-:W-:Y:S05]  /*6680*/  BSYNC B1 ;  /* 0x0000000000017941 */ /* 0x000fea0003800000 */
.L_x_133:
        /* <DEDUP_REMOVED lines=10> */
.L_x_136:
[----:B------:R-:W-:Y:S05]  /*6730*/  BSYNC B1 ;  /* 0x0000000000017941 */ /* 0x000fea0003800000 */
.L_x_135:
        /* <DEDUP_REMOVED lines=9> */
.L_x_138:
[----:B------:R-:W-:Y:S05]  /*67d0*/  BSYNC B1 ;  /* 0x0000000000017941 */ /* 0x000fea0003800000 */
.L_x_137:
        /* <DEDUP_REMOVED lines=9> */
.L_x_140:
[----:B------:R-:W-:Y:S05]  /*6870*/  BSYNC B1 ;  /* 0x0000000000017941 */ /* 0x000fea0003800000 */
.L_x_139:
        /* <DEDUP_REMOVED lines=9> */
.L_x_142:
[----:B------:R-:W-:Y:S05]  /*6910*/  BSYNC B1 ;  /* 0x0000000000017941 */ /* 0x000fea0003800000 */
.L_x_141:
        /* <DEDUP_REMOVED lines=9> */
.L_x_144:
[----:B------:R-:W-:Y:S05]  /*69b0*/  BSYNC B1 ;  /* 0x0000000000017941 */ /* 0x000fea0003800000 */
.L_x_143:
        /* <DEDUP_REMOVED lines=9> */
.L_x_146:
[----:B------:R-:W-:Y:S05]  /*6a50*/  BSYNC B1 ;  /* 0x0000000000017941 */ /* 0x000fea0003800000 */
.L_x_145:
        /* <DEDUP_REMOVED lines=9> */
.L_x_148:
[----:B------:R-:W-:Y:S05]  /*6af0*/  BSYNC B1 ;  /* 0x0000000000017941 */ /* 0x000fea0003800000 */
.L_x_147:
        /* <DEDUP_REMOVED lines=9> */
.L_x_150:
[----:B------:R-:W-:Y:S05]  /*6b90*/  BSYNC B1 ;  /* 0x0000000000017941 */ /* 0x000fea0003800000 */
.L_x_149:
        /* <DEDUP_REMOVED lines=9> */
.L_x_152:
[----:B------:R-:W-:Y:S05]  /*6c30*/  BSYNC B1 ;  /* 0x0000000000017941 */ /* 0x000fea0003800000 */
.L_x_151:
        /* <DEDUP_REMOVED lines=9> */
.L_x_154:
[----:B------:R-:W-:Y:S05]  /*6cd0*/  BSYNC B1 ;  /* 0x0000000000017941 */ /* 0x000fea0003800000 */
.L_x_153:
        /* <DEDUP_REMOVED lines=9> */
.L_x_156:
[----:B------:R-:W-:Y:S05]  /*6d70*/  BSYNC B1 ;  /* 0x0000000000017941 */ /* 0x000fea0003800000 */
.L_x_155:
        /* <DEDUP_REMOVED lines=10> */
.L_x_158:
[----:B------:R-:W-:Y:S05]  /*6e20*/  BSYNC B1 ;  /* 0x0000000000017941 */ /* 0x000fea0003800000 */
.L_x_157:
        /* <DEDUP_REMOVED lines=10> */
.L_x_160:
[----:B------:R-:W-:Y:S05]  /*6ed0*/  BSYNC B1 ;  /* 0x0000000000017941 */ /* 0x000fea0003800000 */
.L_x_159:
        /* <DEDUP_REMOVED lines=9> */
.L_x_162:
[----:B------:R-:W-:Y:S05]  /*6f70*/  BSYNC B1 ;  /* 0x0000000000017941 */ /* 0x000fea0003800000 */
.L_x_161:
        /* <DEDUP_REMOVED lines=9> */
.L_x_164:
[----:B------:R-:W-:Y:S05]  /*7010*/  BSYNC B1 ;  /* 0x0000000000017941 */ /* 0x000fea0003800000 */
.L_x_163:
        /* <DEDUP_REMOVED lines=10> */
.L_x_166:
[----:B------:R-:W-:Y:S05]  /*70c0*/  BSYNC B1 ;  /* 0x0000000000017941 */ /* 0x000fea0003800000 */
.L_x_165:
        /* <DEDUP_REMOVED lines=10> */
.L_x_168:
[----:B------:R-:W-:Y:S05]  /*7170*/  BSYNC B1 ;  /* 0x0000000000017941 */ /* 0x000fea0003800000 */
.L_x_167:
        /* <DEDUP_REMOVED lines=9> */
.L_x_170:
[----:B------:R-:W-:Y:S05]  /*7210*/  BSYNC B1 ;  /* 0x0000000000017941 */ /* 0x000fea0003800000 */
.L_x_169:
        /* <DEDUP_REMOVED lines=9> */
.L_x_172:
[----:B------:R-:W-:Y:S05]  /*72b0*/  BSYNC B1 ;  /* 0x0000000000017941 */ /* 0x000fea0003800000 */
.L_x_171:
        /* <DEDUP_REMOVED lines=9> */
.L_x_174:
[----:B------:R-:W-:Y:S05]  /*7350*/  BSYNC B1 ;  /* 0x0000000000017941 */ /* 0x000fea0003800000 */
.L_x_173:
        /* <DEDUP_REMOVED lines=9> */
.L_x_176:
[----:B------:R-:W-:Y:S05]  /*73f0*/  BSYNC B1 ;  /* 0x0000000000017941 */ /* 0x000fea0003800000 */
.L_x_175:
        /* <DEDUP_REMOVED lines=9> */
.L_x_178:
[----:B------:R-:W-:Y:S05]  /*7490*/  BSYNC B1 ;  /* 0x0000000000017941 */ /* 0x000fea0003800000 */
.L_x_177:
        /* <DEDUP_REMOVED lines=9> */
.L_x_180:
[----:B------:R-:W-:Y:S05]  /*7530*/  BSYNC B1 ;  /* 0x0000000000017941 */ /* 0x000fea0003800000 */
.L_x_179:
        /* <DEDUP_REMOVED lines=9> */
.L_x_182:
[----:B------:R-:W-:Y:S05]  /*75d0*/  BSYNC B1 ;  /* 0x0000000000017941 */ /* 0x000fea0003800000 */
.L_x_181:
        /* <DEDUP_REMOVED lines=9> */
.L_x_184:
[----:B------:R-:W-:Y:S05]  /*7670*/  BSYNC B1 ;  /* 0x0000000000017941 */ /* 0x000fea0003800000 */
.L_x_183:
        /* <DEDUP_REMOVED lines=9> */
.L_x_186:
[----:B------:R-:W-:Y:S05]  /*7710*/  BSYNC B1 ;  /* 0x0000000000017941 */ /* 0x000fea0003800000 */
.L_x_185:
        /* <DEDUP_REMOVED lines=9> */
.L_x_188:
[----:B------:R-:W-:Y:S05]  /*77b0*/  BSYNC B1 ;  /* 0x0000000000017941 */ /* 0x000fea0003800000 */
.L_x_187:
        /* <DEDUP_REMOVED lines=10> */
.L_x_190:
[----:B------:R-:W-:Y:S05]  /*7860*/  BSYNC B1 ;  /* 0x0000000000017941 */ /* 0x000fea0003800000 */
.L_x_189:
        /* <DEDUP_REMOVED lines=10> */
.L_x_192:
[----:B------:R-:W-:Y:S05]  /*7910*/  BSYNC B1 ;  /* 0x0000000000017941 */ /* 0x000fea0003800000 */
.L_x_191:
        /* <DEDUP_REMOVED lines=9> */
.L_x_194:
[----:B------:R-:W-:Y:S05]  /*79b0*/  BSYNC B1 ;  /* 0x0000000000017941 */ /* 0x000fea0003800000 */
.L_x_193:
        /* <DEDUP_REMOVED lines=9> */
.L_x_196:
[----:B------:R-:W-:Y:S05]  /*7a50*/  BSYNC B1 ;  /* 0x0000000000017941 */ /* 0x000fea0003800000 */
.L_x_195:
        /* <DEDUP_REMOVED lines=10> */
.L_x_198:
[----:B------:R-:W-:Y:S05]  /*7b00*/  BSYNC B1 ;  /* 0x0000000000017941 */ /* 0x000fea0003800000 */
.L_x_197:
        /* <DEDUP_REMOVED lines=10> */
.L_x_200:
[----:B------:R-:W-:Y:S05]  /*7bb0*/  BSYNC B1 ;  /* 0x0000000000017941 */ /* 0x000fea0003800000 */
.L_x_199:
        /* <DEDUP_REMOVED lines=9> */
.L_x_202:
[----:B------:R-:W-:Y:S05]  /*7c50*/  BSYNC B1 ;  /* 0x0000000000017941 */ /* 0x000fea0003800000 */
.L_x_201:
        /* <DEDUP_REMOVED lines=9> */
.L_x_204:
[----:B------:R-:W-:Y:S05]  /*7cf0*/  BSYNC B1 ;  /* 0x0000000000017941 */ /* 0x000fea0003800000 */
.L_x_203:
        /* <DEDUP_REMOVED lines=9> */
.L_x_206:
[----:B------:R-:W-:Y:S05]  /*7d90*/  BSYNC B1 ;  /* 0x0000000000017941 */ /* 0x000fea0003800000 */
.L_x_205:
        /* <DEDUP_REMOVED lines=9> */
.L_x_208:
[----:B------:R-:W-:Y:S05]  /*7e30*/  BSYNC B1 ;  /* 0x0000000000017941 */ /* 0x000fea0003800000 */
.L_x_207:
        /* <DEDUP_REMOVED lines=9> */
.L_x_210:
[----:B------:R-:W-:Y:S05]  /*7ed0*/  BSYNC B1 ;  /* 0x0000000000017941 */ /* 0x000fea0003800000 */
.L_x_209:
        /* <DEDUP_REMOVED lines=9> */
.L_x_212:
[----:B------:R-:W-:Y:S05]  /*7f70*/  BSYNC B1 ;  /* 0x0000000000017941 */ /* 0x000fea0003800000 */
.L_x_211:
        /* <DEDUP_REMOVED lines=9> */
.L_x_214:
[----:B------:R-:W-:Y:S05]  /*8010*/  BSYNC B1 ;  /* 0x0000000000017941 */ /* 0x000fea0003800000 */
.L_x_213:
        /* <DEDUP_REMOVED lines=9> */
.L_x_216:
[----:B------:R-:W-:Y:S05]  /*80b0*/  BSYNC B1 ;  /* 0x0000000000017941 */ /* 0x000fea0003800000 */
.L_x_215:
        /* <DEDUP_REMOVED lines=9> */
.L_x_218:
[----:B------:R-:W-:Y:S05]  /*8150*/  BSYNC B1 ;  /* 0x0000000000017941 */ /* 0x000fea0003800000 */
.L_x_217:
        /* <DEDUP_REMOVED lines=9> */
.L_x_220:
[----:B------:R-:W-:Y:S05]  /*81f0*/  BSYNC B1 ;  /* 0x0000000000017941 */ /* 0x000fea0003800000 */
.L_x_219:
        /* <DEDUP_REMOVED lines=10> */
.L_x_222:
[----:B------:R-:W-:Y:S05]  /*82a0*/  BSYNC B1 ;  /* 0x0000000000017941 */ /* 0x000fea0003800000 */
.L_x_221:
        /* <DEDUP_REMOVED lines=10> */
.L_x_224:
[----:B------:R-:W-:Y:S05]  /*8350*/  BSYNC B1 ;  /* 0x0000000000017941 */ /* 0x000fea0003800000 */
.L_x_223:
        /* <DEDUP_REMOVED lines=9> */
.L_x_226:
[----:B------:R-:W-:Y:S05]  /*83f0*/  BSYNC B1 ;  /* 0x0000000000017941 */ /* 0x000fea0003800000 */
.L_x_225:
        /* <DEDUP_REMOVED lines=9> */
.L_x_228:
[----:B------:R-:W-:Y:S05]  /*8490*/  BSYNC B1 ;  /* 0x0000000000017941 */ /* 0x000fea0003800000 */
.L_x_227:
        /* <DEDUP_REMOVED lines=10> */
.L_x_230:
[----:B------:R-:W-:Y:S05]  /*8540*/  BSYNC B1 ;  /* 0x0000000000017941 */ /* 0x000fea0003800000 */
.L_x_229:
        /* <DEDUP_REMOVED lines=10> */
.L_x_232:
[----:B------:R-:W-:Y:S05]  /*85f0*/  BSYNC B1 ;  /* 0x0000000000017941 */ /* 0x000fea0003800000 */
.L_x_231:
        /* <DEDUP_REMOVED lines=9> */
.L_x_234:
[----:B------:R-:W-:Y:S05]  /*8690*/  BSYNC B1 ;  /* 0x0000000000017941 */ /* 0x000fea0003800000 */
.L_x_233:
        /* <DEDUP_REMOVED lines=9> */
.L_x_236:
[----:B------:R-:W-:Y:S05]  /*8730*/  BSYNC B1 ;  /* 0x0000000000017941 */ /* 0x000fea0003800000 */
.L_x_235:
        /* <DEDUP_REMOVED lines=9> */
.L_x_238:
[----:B------:R-:W-:Y:S05]  /*87d0*/  BSYNC B1 ;  /* 0x0000000000017941 */ /* 0x000fea0003800000 */
.L_x_237:
        /* <DEDUP_REMOVED lines=9> */
.L_x_240:
[----:B------:R-:W-:Y:S05]  /*8870*/  BSYNC B1 ;  /* 0x0000000000017941 */ /* 0x000fea0003800000 */
.L_x_239:
        /* <DEDUP_REMOVED lines=9> */
.L_x_242:
[----:B------:R-:W-:Y:S05]  /*8910*/  BSYNC B1 ;  /* 0x0000000000017941 */ /* 0x000fea0003800000 */
.L_x_241:
        /* <DEDUP_REMOVED lines=9> */
.L_x_244:
[----:B------:R-:W-:Y:S05]  /*89b0*/  BSYNC B1 ;  /* 0x0000000000017941 */ /* 0x000fea0003800000 */
.L_x_243:
        /* <DEDUP_REMOVED lines=9> */
.L_x_246:
[----:B------:R-:W-:Y:S05]  /*8a50*/  BSYNC B1 ;  /* 0x0000000000017941 */ /* 0x000fea0003800000 */
.L_x_245:
        /* <DEDUP_REMOVED lines=9> */
.L_x_248:
[----:B------:R-:W-:Y:S05]  /*8af0*/  BSYNC B1 ;  /* 0x0000000000017941 */ /* 0x000fea0003800000 */
.L_x_247:
        /* <DEDUP_REMOVED lines=9> */
.L_x_250:
[----:B------:R-:W-:Y:S05]  /*8b90*/  BSYNC B1 ;  /* 0x0000000000017941 */ /* 0x000fea0003800000 */
.L_x_249:
        /* <DEDUP_REMOVED lines=9> */
.L_x_252:
[----:B------:R-:W-:Y:S05]  /*8c30*/  BSYNC B1 ;  /* 0x0000000000017941 */ /* 0x000fea0003800000 */
.L_x_251:
        /* <DEDUP_REMOVED lines=10> */
.L_x_254:
[----:B------:R-:W-:Y:S05]  /*8ce0*/  BSYNC B1 ;  /* 0x0000000000017941 */ /* 0x000fea0003800000 */
.L_x_253:
        /* <DEDUP_REMOVED lines=10> */
.L_x_256:
[----:B------:R-:W-:Y:S05]  /*8d90*/  BSYNC B1 ;  /* 0x0000000000017941 */ /* 0x000fea0003800000 */
.L_x_255:
        /* <DEDUP_REMOVED lines=9> */
.L_x_258:
[----:B------:R-:W-:Y:S05]  /*8e30*/  BSYNC B1 ;  /* 0x0000000000017941 */ /* 0x000fea0003800000 */
.L_x_257:
        /* <DEDUP_REMOVED lines=9> */
.L_x_260:
[----:B------:R-:W-:Y:S05]  /*8ed0*/  BSYNC B1 ;  /* 0x0000000000017941 */ /* 0x000fea0003800000 */
.L_x_259:
        /* <DEDUP_REMOVED lines=10> */
.L_x_262:
[----:B------:R-:W-:Y:S05]  /*8f80*/  BSYNC B1 ;  /* 0x0000000000017941 */ /* 0x000fea0003800000 */
.L_x_261:
        /* <DEDUP_REMOVED lines=10> */
.L_x_264:
[----:B------:R-:W-:Y:S05]  /*9030*/  BSYNC B1 ;  /* 0x0000000000017941 */ /* 0x000fea0003800000 */
.L_x_263:
        /* <DEDUP_REMOVED lines=9> */
.L_x_266:
[----:B------:R-:W-:Y:S05]  /*90d0*/  BSYNC B1 ;  /* 0x0000000000017941 */ /* 0x000fea0003800000 */
.L_x_265:
        /* <DEDUP_REMOVED lines=9> */
.L_x_268:
[----:B------:R-:W-:Y:S05]  /*9170*/  BSYNC B1 ;  /* 0x0000000000017941 */ /* 0x000fea0003800000 */
.L_x_267:
        /* <DEDUP_REMOVED lines=9> */
.L_x_270:
[----:B------:R-:W-:Y:S05]  /*9210*/  BSYNC B1 ;  /* 0x0000000000017941 */ /* 0x000fea0003800000 */
.L_x_269:
        /* <DEDUP_REMOVED lines=9> */
.L_x_272:
[----:B------:R-:W-:Y:S05]  /*92b0*/  BSYNC B1 ;  /* 0x0000000000017941 */ /* 0x000fea0003800000 */
.L_x_271:
        /* <DEDUP_REMOVED lines=9> */
.L_x_274:
[----:B------:R-:W-:Y:S05]  /*9350*/  BSYNC B1 ;  /* 0x0000000000017941 */ /* 0x000fea0003800000 */
.L_x_273:
        /* <DEDUP_REMOVED lines=9> */
.L_x_276:
[----:B------:R-:W-:Y:S05]  /*93f0*/  BSYNC B1 ;  /* 0x0000000000017941 */ /* 0x000fea0003800000 */
.L_x_275:
        /* <DEDUP_REMOVED lines=9> */
.L_x_278:
[----:B------:R-:W-:Y:S05]  /*9490*/  BSYNC B1 ;  /* 0x0000000000017941 */ /* 0x000fea0003800000 */
.L_x_277:
        /* <DEDUP_REMOVED lines=9> */
.L_x_280:
[----:B------:R-:W-:Y:S05]  /*9530*/  BSYNC B1 ;  /* 0x0000000000017941 */ /* 0x000fea0003800000 */
.L_x_279:
        /* <DEDUP_REMOVED lines=9> */
.L_x_282:
[----:B------:R-:W-:Y:S05]  /*95d0*/  BSYNC B1 ;  /* 0x0000000000017941 */ /* 0x000fea0003800000 */
.L_x_281:
        /* <DEDUP_REMOVED lines=9> */
.L_x_284:
[----:B------:R-:W-:Y:S05]  /*9670*/  BSYNC B1 ;  /* 0x0000000000017941 */ /* 0x000fea0003800000 */
.L_x_283:
        /* <DEDUP_REMOVED lines=10> */
.L_x_286:
[----:B------:R-:W-:Y:S05]  /*9720*/  BSYNC B1 ;  /* 0x0000000000017941 */ /* 0x000fea0003800000 */
.L_x_285:
        /* <DEDUP_REMOVED lines=10> */
.L_x_288:
[----:B------:R-:W-:Y:S05]  /*97d0*/  BSYNC B1 ;  /* 0x0000000000017941 */ /* 0x000fea0003800000 */
.L_x_287:
        /* <DEDUP_REMOVED lines=9> */
.L_x_290:
[----:B------:R-:W-:Y:S05]  /*9870*/  BSYNC B1 ;  /* 0x0000000000017941 */ /* 0x000fea0003800000 */
.L_x_289:
        /* <DEDUP_REMOVED lines=9> */
.L_x_292:
[----:B------:R-:W-:Y:S05]  /*9910*/  BSYNC B1 ;  /* 0x0000000000017941 */ /* 0x000fea0003800000 */
.L_x_291:
        /* <DEDUP_REMOVED lines=10> */
.L_x_294:
[----:B------:R-:W-:Y:S05]  /*99c0*/  BSYNC B1 ;  /* 0x0000000000017941 */ /* 0x000fea0003800000 */
.L_x_293:
        /* <DEDUP_REMOVED lines=10> */
.L_x_296:
[----:B------:R-:W-:Y:S05]  /*9a70*/  BSYNC B1 ;  /* 0x0000000000017941 */ /* 0x000fea0003800000 */
.L_x_295:
        /* <DEDUP_REMOVED lines=9> */
.L_x_298:
[----:B------:R-:W-:Y:S05]  /*9b10*/  BSYNC B1 ;  /* 0x0000000000017941 */ /* 0x000fea0003800000 */
.L_x_297:
        /* <DEDUP_REMOVED lines=9> */
.L_x_300:
[----:B------:R-:W-:Y:S05]  /*9bb0*/  BSYNC B1 ;  /* 0x0000000000017941 */ /* 0x000fea0003800000 */
.L_x_299:
        /* <DEDUP_REMOVED lines=9> */
.L_x_302:
[----:B------:R-:W-:Y:S05]  /*9c50*/  BSYNC B1 ;  /* 0x0000000000017941 */ /* 0x000fea0003800000 */
.L_x_301:
        /* <DEDUP_REMOVED lines=9> */
.L_x_304:
[----:B------:R-:W-:Y:S05]  /*9cf0*/  BSYNC B1 ;  /* 0x0000000000017941 */ /* 0x000fea0003800000 */
.L_x_303:
        /* <DEDUP_REMOVED lines=9> */
.L_x_306:
[----:B------:R-:W-:Y:S05]  /*9d90*/  BSYNC B1 ;  /* 0x0000000000017941 */ /* 0x000fea0003800000 */
.L_x_305:
        /* <DEDUP_REMOVED lines=9> */
.L_x_308:
[----:B------:R-:W-:Y:S05]  /*9e30*/  BSYNC B1 ;  /* 0x0000000000017941 */ /* 0x000fea0003800000 */
.L_x_307:
        /* <DEDUP_REMOVED lines=9> */
.L_x_310:
[----:B------:R-:W-:Y:S05]  /*9ed0*/  BSYNC B1 ;  /* 0x0000000000017941 */ /* 0x000fea0003800000 */
.L_x_309:
        /* <DEDUP_REMOVED lines=9> */
.L_x_312:
[----:B------:R-:W-:Y:S05]  /*9f70*/  BSYNC B1 ;  /* 0x0000000000017941 */ /* 0x000fea0003800000 */
.L_x_311:
        /* <DEDUP_REMOVED lines=9> */
.L_x_314:
[----:B------:R-:W-:Y:S05]  /*a010*/  BSYNC B1 ;  /* 0x0000000000017941 */ /* 0x000fea0003800000 */
.L_x_313:
        /* <DEDUP_REMOVED lines=9> */
.L_x_316:
[----:B------:R-:W-:Y:S05]  /*a0b0*/  BSYNC B1 ;  /* 0x0000000000017941 */ /* 0x000fea0003800000 */
.L_x_315:
        /* <DEDUP_REMOVED lines=10> */
.L_x_318:
[----:B------:R-:W-:Y:S05]  /*a160*/  BSYNC B1 ;  /* 0x0000000000017941 */ /* 0x000fea0003800000 */
.L_x_317:
        /* <DEDUP_REMOVED lines=10> */
.L_x_320:
[----:B------:R-:W-:Y:S05]  /*a210*/  BSYNC B1 ;  /* 0x0000000000017941 */ /* 0x000fea0003800000 */
.L_x_319:
        /* <DEDUP_REMOVED lines=9> */
.L_x_322:
[----:B------:R-:W-:Y:S05]  /*a2b0*/  BSYNC B1 ;  /* 0x0000000000017941 */ /* 0x000fea0003800000 */
.L_x_321:
        /* <DEDUP_REMOVED lines=9> */
.L_x_324:
[----:B------:R-:W-:Y:S05]  /*a350*/  BSYNC B1 ;  /* 0x0000000000017941 */ /* 0x000fea0003800000 */
.L_x_323:
        /* <DEDUP_REMOVED lines=10> */
.L_x_326:
[----:B------:R-:W-:Y:S05]  /*a400*/  BSYNC B1 ;  /* 0x0000000000017941 */ /* 0x000fea0003800000 */
.L_x_325:
        /* <DEDUP_REMOVED lines=10> */
.L_x_328:
[----:B------:R-:W-:Y:S05]  /*a4b0*/  BSYNC B1 ;  /* 0x0000000000017941 */ /* 0x000fea0003800000 */
.L_x_327:
        /* <DEDUP_REMOVED lines=9> */
.L_x_330:
[----:B------:R-:W-:Y:S05]  /*a550*/  BSYNC B1 ;  /* 0x0000000000017941 */ /* 0x000fea0003800000 */
.L_x_329:
        /* <DEDUP_REMOVED lines=9> */
.L_x_332:
[----:B------:R-:W-:Y:S05]  /*a5f0*/  BSYNC B1 ;  /* 0x0000000000017941 */ /* 0x000fea0003800000 */
.L_x_331:
        /* <DEDUP_REMOVED lines=9> */
.L_x_334:
[----:B------:R-:W-:Y:S05]  /*a690*/  BSYNC B1 ;  /* 0x0000000000017941 */ /* 0x000fea0003800000 */
.L_x_333:
        /* <DEDUP_REMOVED lines=9> */
.L_x_336:
[----:B------:R-:W-:Y:S05]  /*a730*/  BSYNC B1 ;  /* 0x0000000000017941 */ /* 0x000fea0003800000 */
.L_x_335:
        /* <DEDUP_REMOVED lines=9> */
.L_x_338:
[----:B------:R-:W-:Y:S05]  /*a7d0*/  BSYNC B1 ;  /* 0x0000000000017941 */ /* 0x000fea0003800000 */
.L_x_337:
        /* <DEDUP_REMOVED lines=9> */
.L_x_340:
[----:B------:R-:W-:Y:S05]  /*a870*/  BSYNC B1 ;  /* 0x0000000000017941 */ /* 0x000fea0003800000 */
.L_x_339:
        /* <DEDUP_REMOVED lines=9> */
.L_x_342:
[----:B------:R-:W-:Y:S05]  /*a910*/  BSYNC B1 ;  /* 0x0000000000017941 */ /* 0x000fea0003800000 */
.L_x_341:
        /* <DEDUP_REMOVED lines=9> */
.L_x_344:
[----:B------:R-:W-:Y:S05]  /*a9b0*/  BSYNC B1 ;  /* 0x0000000000017941 */ /* 0x000fea0003800000 */
.L_x_343:
        /* <DEDUP_REMOVED lines=9> */
.L_x_346:
[----:B------:R-:W-:Y:S05]  /*aa50*/  BSYNC B1 ;  /* 0x0000000000017941 */ /* 0x000fea0003800000 */
.L_x_345:
        /* <DEDUP_REMOVED lines=9> */
.L_x_348:
[----:B------:R-:W-:Y:S05]  /*aaf0*/  BSYNC B1 ;  /* 0x0000000000017941 */ /* 0x000fea0003800000 */
.L_x_347:
        /* <DEDUP_REMOVED lines=10> */
.L_x_350:
[----:B------:R-:W-:Y:S05]  /*aba0*/  BSYNC B1 ;  /* 0x0000000000017941 */ /* 0x000fea0003800000 */
.L_x_349:
        /* <DEDUP_REMOVED lines=10> */
.L_x_352:
[----:B------:R-:W-:Y:S05]  /*ac50*/  BSYNC B1 ;  /* 0x0000000000017941 */ /* 0x000fea0003800000 */
.L_x_351:
        /* <DEDUP_REMOVED lines=9> */
.L_x_354:
[----:B------:R-:W-:Y:S05]  /*acf0*/  BSYNC B1 ;  /* 0x0000000000017941 */ /* 0x000fea0003800000 */
.L_x_353:
        /* <DEDUP_REMOVED lines=9> */
.L_x_356:
[----:B------:R-:W-:Y:S05]  /*ad90*/  BSYNC B1 ;  /* 0x0000000000017941 */ /* 0x000fea0003800000 */
.L_x_355:
        /* <DEDUP_REMOVED lines=10> */
.L_x_358:
[----:B------:R-:W-:Y:S05]  /*ae40*/  BSYNC B1 ;  /* 0x0000000000017941 */ /* 0x000fea0003800000 */
.L_x_357:
        /* <DEDUP_REMOVED lines=10> */
.L_x_360:
[----:B------:R-:W-:Y:S05]  /*aef0*/  BSYNC B1 ;  /* 0x0000000000017941 */ /* 0x000fea0003800000 */
.L_x_359:
        /* <DEDUP_REMOVED lines=9> */
.L_x_362:
[----:B------:R-:W-:Y:S05]  /*af90*/  BSYNC B1 ;  /* 0x0000000000017941 */ /* 0x000fea0003800000 */
.L_x_361:
        /* <DEDUP_REMOVED lines=9> */
.L_x_364:
[----:B------:R-:W-:Y:S05]  /*b030*/  BSYNC B1 ;  /* 0x0000000000017941 */ /* 0x000fea0003800000 */
.L_x_363:
        /* <DEDUP_REMOVED lines=9> */
.L_x_366:
[----:B------:R-:W-:Y:S05]  /*b0d0*/  BSYNC B1 ;  /* 0x0000000000017941 */ /* 0x000fea0003800000 */
.L_x_365:
        /* <DEDUP_REMOVED lines=9> */
.L_x_368:
[----:B------:R-:W-:Y:S05]  /*b170*/  BSYNC B1 ;  /* 0x0000000000017941 */ /* 0x000fea0003800000 */
.L_x_367:
        /* <DEDUP_REMOVED lines=9> */
.L_x_370:
[----:B------:R-:W-:Y:S05]  /*b210*/  BSYNC B1 ;  /* 0x0000000000017941 */ /* 0x000fea0003800000 */
.L_x_369:
        /* <DEDUP_REMOVED lines=9> */
.L_x_372:
[----:B------:R-:W-:Y:S05]  /*b2b0*/  BSYNC B1 ;  /* 0x0000000000017941 */ /* 0x000fea0003800000 */
.L_x_371:
        /* <DEDUP_REMOVED lines=9> */
.L_x_374:
[----:B------:R-:W-:Y:S05]  /*b350*/  BSYNC B1 ;  /* 0x0000000000017941 */ /* 0x000fea0003800000 */
.L_x_373:
        /* <DEDUP_REMOVED lines=9> */
.L_x_376:
[----:B------:R-:W-:Y:S05]  /*b3f0*/  BSYNC B1 ;  /* 0x0000000000017941 */ /* 0x000fea0003800000 */
.L_x_375:
        /* <DEDUP_REMOVED lines=9> */
.L_x_378:
[----:B------:R-:W-:Y:S05]  /*b490*/  BSYNC B1 ;  /* 0x0000000000017941 */ /* 0x000fea0003800000 */
.L_x_377:
        /* <DEDUP_REMOVED lines=9> */
.L_x_380:
[----:B------:R-:W-:Y:S05]  /*b530*/  BSYNC B1 ;  /* 0x0000000000017941 */ /* 0x000fea0003800000 */
.L_x_379:
[----:B------:R-:W-:Y:S05]  /*b540*/  @!P0 BRA `(.L_x_381) ;  /* 0x0000003000088947 */ /* 0x000fea0003800000 */
[----:B-----5:R-:W-:-:S04]  /*b550*/  IMAD.U32 R198, R198, 0x10000, RZ ;  /* 0x00010000c6c67824 */ /* 0x020fc800078e00ff */
[----:B------:R-:W-:-:S04]  /*b560*/  FMUL R198, R198, R23 ;  /* 0x00000017c6c67220 */ /* 0x000fc80000400000 */
[----:B------:R-:W-:-:S05]  /*b570*/  FFMA R198, R31, R200, R198 ;  /* 0x000000c81fc67223 */ /* 0x000fca00000000c6 */
[----:B------:R-:W-:-:S05]  /*b580*/  F2FP.BF16.F32.PACK_AB R198, RZ, R198 ;  /* 0x000000c6ffc6723e */ /* 0x000fca00000010ff */
[----:B------:R0:W-:Y:S01]  /*b590*/  STG.E.U16 desc[UR54][R4.64+0x152], R198 ;  /* 0x000152c604007986 */ /* 0x0001e2000c101536 */
[----:B------:R-:W-:Y:S05]  /*b5a0*/  BRA `(.L_x_381) ;  /* 0x0000002c00f07947 */ /* 0x000fea0003800000 */
.L_x_34:
[----:B------:R-:W-:Y:S01]  /*b5b0*/  ULDC.64 UR4, c[0x0][0x5c0] ;  /* 0x0001700000047ab9 */ /* 0x000fe20000000a00 */
[-C--:B------:R-:W-:Y:S01]  /*b5c0*/  FMUL R192, R192, R200.reuse ;  /* 0x000000c8c0c07220 */ /* 0x080fe20000400000 */
[----:B------:R-:W-:Y:S01]  /*b5d0*/  LEA R4, P2, R10, UR4, 0x1 ;  /* 0x000000040a047c11 */ /* 0x000fe2000f8408ff */
[----:B------:R-:W-:Y:S01]  /*b5e0*/  IMAD.SHL.U32 R11, R204, 0x10, RZ ;  /* 0x00000010cc0b7824 */ /* 0x000fe200078e00ff */
[----:B------:R-:W-:Y:S01]  /*b5f0*/  ISETP.GT.AND P3, PT, R3, 0x1, PT ;  /* 0x000000010300780c */ /* 0x000fe20003f64270 */
[----:B------:R-:W-:Y:S01]  /*b600*/  FMUL R193, R193, R200 ;  /* 0x000000c8c1c17220 */ /* 0x000fe20000400000 */
[----:B------:R-:W-:Y:S01]  /*b610*/  F2FP.BF16.F32.PACK_AB R192, RZ, R192 ;  /* 0x000000c0ffc0723e */ /* 0x000fe200000010ff */
[-C--:B------:R-:W-:Y:S01]  /*b620*/  FMUL R195, R195, R200.reuse ;  /* 0x000000c8c3c37220 */ /* 0x080fe20000400000 */
[----:B------:R-:W-:Y:S01]  /*b630*/  LEA.HI.X R5, R10, UR5, R5, 0x1, P2 ;  /* 0x000000050a057c11 */ /* 0x000fe200090f0c05 */
[-C--:B------:R-:W-:Y:S01]  /*b640*/  FMUL R194, R194, R200.reuse ;  /* 0x000000c8c2c27220 */ /* 0x080fe20000400000 */
[----:B------:R-:W-:Y:S01]  /*b650*/  ISETP.GT.AND P2, PT, R0, RZ, P3 ;  /* 0x000000ff0000720c */ /* 0x000fe20001f44270 */
[-C--:B------:R-:W-:Y:S01]  /*b660*/  FMUL R197, R197, R200.reuse ;  /* 0x000000c8c5c57220 */ /* 0x080fe20000400000 */
[----:B------:R-:W-:Y:S01]  /*b670*/  SHF.L.U64.HI R9, R204, 0x4, R205 ;  /* 0x00000004cc097819 */ /* 0x000fe200000102cd */
[----:B------:R-:W-:Y:S01]  /*b680*/  @P1 STG.E.U16 desc[UR54][R4.64], R192 ;  /* 0x000000c004001986 */ /* 0x000fe2000c101536 */
[----:B------:R-:W-:Y:S01]  /*b690*/  ISETP.GT.AND P1, PT, R0, 0x8, P3 ;  /* 0x000000080000780c */ /* 0x000fe20001f24270 */
[----:B------:R-:W-:Y:S01]  /*b6a0*/  FMUL R196, R196, R200 ;  /* 0x000000c8c4c47220 */ /* 0x000fe20000400000 */
[----:B------:R-:W-:Y:S01]  /*b6b0*/  IADD3 R6, P4, R11, R4, RZ ;  /* 0x000000040b067210 */ /* 0x000fe20007f9e0ff */
[-C--:B------:R-:W-:Y:S01]  /*b6c0*/  FMUL R199, R199, R200.reuse ;  /* 0x000000c8c7c77220 */ /* 0x080fe20000400000 */
[----:B------:R-:W-:Y:S01]  /*b6d0*/  ISETP.GT.AND P5, PT, R0, 0x8, P0 ;  /* 0x000000080000780c */ /* 0x000fe200007a4270 */
[-C--:B------:R-:W-:Y:S01]  /*b6e0*/  FMUL R198, R198, R200.reuse ;  /* 0x000000c8c6c67220 */ /* 0x080fe20000400000 */
[----:B------:R-:W-:Y:S01]  /*b6f0*/  F2FP.BF16.F32.PACK_AB R193, RZ, R193 ;  /* 0x000000c1ffc1723e */ /* 0x000fe200000010ff */
[----:B------:R-:W-:Y:S01]  /*b700*/  IMAD.X R7, R9, 0x1, R5, P4 ;  /* 0x0000000109077824 */ /* 0x000fe200020e0605 */
[----:B------:R-:W-:Y:S01]  /*b710*/  F2FP.BF16.F32.PACK_AB R195, RZ, R195 ;  /* 0x000000c3ffc3723e */ /* 0x000fe200000010ff */
[----:B------:R-:W-:Y:S01]  /*b720*/  FMUL R184, R184, R200 ;  /* 0x000000c8b8b87220 */ /* 0x000fe20000400000 */
[----:B------:R-:W-:Y:S01]  /*b730*/  F2FP.BF16.F32.PACK_AB R194, RZ, R194 ;  /* 0x000000c2ffc2723e */ /* 0x000fe200000010ff */
[----:B------:R-:W-:Y:S01]  /*b740*/  @P2 STG.E.U16 desc[UR54][R4.64+0x2], R193 ;  /* 0x000002c104002986 */ /* 0x000fe2000c101536 */
[----:B------:R-:W-:Y:S01]  /*b750*/  ISETP.GT.AND P2, PT, R3, 0x8, PT ;  /* 0x000000080300780c */ /* 0x000fe20003f44270 */
[----:B------:R-:W-:Y:S01]  /*b760*/  FMUL R185, R185, R200 ;  /* 0x000000c8b9b97220 */ /* 0x000fe20000400000 */
[----:B------:R-:W-:Y:S01]  /*b770*/  F2FP.BF16.F32.PACK_AB R197, RZ, R197 ;  /* 0x000000c5ffc5723e */ /* 0x000fe200000010ff */
[----:B------:R-:W-:Y:S01]  /*b780*/  @P1 STG.E.U16 desc[UR54][R6.64+0x2], R195 ;  /* 0x000002c306001986 */ /* 0x000fe2000c101536 */
[----:B------:R-:W-:Y:S01]  /*b790*/  ISETP.GT.AND P1, PT, R3, 0x9, PT ;  /* 0x000000090300780c */ /* 0x000fe20003f24270 */
[----:B------:R-:W-:Y:S01]  /*b7a0*/  IMAD R205, R205, 0xf0, RZ ;  /* 0x000000f0cdcd7824 */ /* 0x000fe200078e02ff */
[----:B------:R-:W-:Y:S01]  /*b7b0*/  F2FP.BF16.F32.PACK_AB R196, RZ, R196 ;  /* 0x000000c4ffc4723e */ /* 0x000fe200000010ff */
[----:B------:R-:W-:Y:S01]  /*b7c0*/  @P5 STG.E.U16 desc[UR54][R6.64], R194 ;  /* 0x000000c206005986 */ /* 0x000fe2000c101536 */
[----:B------:R-:W-:Y:S01]  /*b7d0*/  ISETP.GT.AND P4, PT, R0, RZ, P1 ;  /* 0x000000ff0000720c */ /* 0x000fe20000f84270 */
[----:B------:R-:W-:Y:S01]  /*b7e0*/  IMAD.WIDE.U32 R14, R204, 0xf0, R6 ;  /* 0x000000f0cc0e7825 */ /* 0x000fe200078e0006 */
[----:B------:R-:W-:-:S03]  /*b7f0*/  ISETP.GT.AND P5, PT, R0, RZ, P2 ;  /* 0x000000ff0000720c */ /* 0x000fc600017a4270 */
[----:B------:R-:W-:Y:S01]  /*b800*/  FMUL R186, R186, R200 ;  /* 0x000000c8baba7220 */ /* 0x000fe20000400000 */
[----:B------:R-:W-:Y:S01]  /*b810*/  F2FP.BF16.F32.PACK_AB R199, RZ, R199 ;  /* 0x000000c7ffc7723e */ /* 0x000fe200000010ff */
[----:B------:R-:W-:Y:S01]  /*b820*/  IMAD.IADD R15, R205, 0x1, R15 ;  /* 0x00000001cd0f7824 */ /* 0x000fe200078e020f */
[----:B------:R-:W-:Y:S01]  /*b830*/  F2FP.BF16.F32.PACK_AB R198, RZ, R198 ;  /* 0x000000c6ffc6723e */ /* 0x000fe200000010ff */
[----:B------:R-:W-:Y:S01]  /*b840*/  FMUL R187, R187, R200 ;  /* 0x000000c8bbbb7220 */ /* 0x000fe20000400000 */
[----:B------:R-:W-:Y:S01]  /*b850*/  F2FP.BF16.F32.PACK_AB R184, RZ, R184 ;  /* 0x000000b8ffb8723e */ /* 0x000fe200000010ff */
[-C--:B------:R-:W-:Y:S01]  /*b860*/  FMUL R188, R188, R200.reuse ;  /* 0x000000c8bcbc7220 */ /* 0x080fe20000400000 */
[----:B------:R-:W-:Y:S01]  /*b870*/  F2FP.BF16.F32.PACK_AB R185, RZ, R185 ;  /* 0x000000b9ffb9723e */ /* 0x000fe200000010ff */
[----:B------:R-:W-:Y:S01]  /*b880*/  FMUL R189, R189, R200 ;  /* 0x000000c8bdbd7220 */ /* 0x000fe20000400000 */
[----:B------:R-:W-:Y:S01]  /*b890*/  F2FP.BF16.F32.PACK_AB R186, RZ, R186 ;  /* 0x000000baffba723e */ /* 0x000fe200000010ff */
[----:B------:R-:W-:Y:S01]  /*b8a0*/  @P4 STG.E.U16 desc[UR54][R4.64+0x12], R197 ;  /* 0x000012c504004986 */ /* 0x000fe2000c101536 */
[----:B------:R-:W-:Y:S01]  /*b8b0*/  ISETP.GT.AND P4, PT, R0, 0x8, P1 ;  /* 0x000000080000780c */ /* 0x000fe20000f84270 */
[-C--:B------:R-:W-:Y:S01]  /*b8c0*/  FMUL R190, R190, R200.reuse ;  /* 0x000000c8bebe7220 */ /* 0x080fe20000400000 */
[----:B------:R-:W-:Y:S01]  /*b8d0*/  F2FP.BF16.F32.PACK_AB R187, RZ, R187 ;  /* 0x000000bbffbb723e */ /* 0x000fe200000010ff */
[----:B------:R-:W-:Y:S01]  /*b8e0*/  @P5 STG.E.U16 desc[UR54][R4.64+0x10], R196 ;  /* 0x000010c404005986 */ /* 0x000fe2000c101536 */
[----:B------:R-:W-:Y:S01]  /*b8f0*/  ISETP.GT.AND P5, PT, R0, 0x8, P2 ;  /* 0x000000080000780c */ /* 0x000fe200017a4270 */
[----:B------:R-:W-:Y:S01]  /*b900*/  FMUL R191, R191, R200 ;  /* 0x000000c8bfbf7220 */ /* 0x000fe20000400000 */
[----:B------:R-:W-:Y:S01]  /*b910*/  F2FP.BF16.F32.PACK_AB R188, RZ, R188 ;  /* 0x000000bcffbc723e */ /* 0x000fe200000010ff */
[-C--:B------:R-:W-:Y:S01]  /*b920*/  FMUL R177, R177, R200.reuse ;  /* 0x000000c8b1b17220 */ /* 0x080fe20000400000 */
[----:B------:R-:W-:Y:S01]  /*b930*/  F2FP.BF16.F32.PACK_AB R189, RZ, R189 ;  /* 0x000000bdffbd723e */ /* 0x000fe200000010ff */
[----:B------:R-:W-:Y:S01]  /*b940*/  FMUL R176, R176, R200 ;  /* 0x000000c8b0b07220 */ /* 0x000fe20000400000 */
[----:B------:R-:W-:Y:S01]  /*b950*/  F2FP.BF16.F32.PACK_AB R190, RZ, R190 ;  /* 0x000000beffbe723e */ /* 0x000fe200000010ff */
[-C--:B------:R-:W-:Y:S01]  /*b960*/  FMUL R178, R178, R200.reuse ;  /* 0x000000c8b2b27220 */ /* 0x080fe20000400000 */
[----:B------:R-:W-:Y:S01]  /*b970*/  F2FP.BF16.F32.PACK_AB R191, RZ, R191 ;  /* 0x000000bfffbf723e */ /* 0x000fe200000010ff */
[----:B------:R-:W-:Y:S01]  /*b980*/  @P4 STG.E.U16 desc[UR54][R6.64+0x12], R199 ;  /* 0x000012c706004986 */ /* 0x000fe2000c101536 */
[C---:B------:R-:W-:Y:S01]  /*b990*/  ISETP.GT.AND P4, PT, R0.reuse, 0x80, P0 ;  /* 0x000000800000780c */ /* 0x040fe20000784270 */
[-C--:B------:R-:W-:Y:S01]  /*b9a0*/  FMUL R179, R179, R200.reuse ;  /* 0x000000c8b3b37220 */ /* 0x080fe20000400000 */
[C---:B------:R-:W-:Y:S01]  /*b9b0*/  ISETP.GT.AND P0, PT, R0.reuse, 0x88, P0 ;  /* 0x000000880000780c */ /* 0x040fe20000704270 */
[----:B------:R-:W-:Y:S01]  /*b9c0*/  @P5 STG.E.U16 desc[UR54][R6.64+0x10], R198 ;  /* 0x000010c606005986 */ /* 0x000fe2000c101536 */
[----:B------:R-:W-:Y:S01]  /*b9d0*/  ISETP.GT.AND P5, PT, R0, 0x80, P3 ;  /* 0x000000800000780c */ /* 0x000fe20001fa4270 */
[-C--:B------:R-:W-:Y:S01]  /*b9e0*/  FMUL R180, R180, R200.reuse ;  /* 0x000000c8b4b47220 */ /* 0x080fe20000400000 */
[----:B------:R-:W-:Y:S01]  /*b9f0*/  ISETP.GT.AND P3, PT, R0, 0x88, P3 ;  /* 0x000000880000780c */ /* 0x000fe20001f64270 */
[-C--:B------:R-:W-:Y:S01]  /*ba00*/  FMUL R181, R181, R200.reuse ;  /* 0x000000c8b5b57220 */ /* 0x080fe20000400000 */
[----:B------:R-:W-:Y:S01]  /*ba10*/  F2FP.BF16.F32.PACK_AB R177, RZ, R177 ;  /* 0x000000b1ffb1723e */ /* 0x000fe200000010ff */
[----:B------:R-:W-:Y:S01]  /*ba20*/  FMUL R182, R182, R200 ;  /* 0x000000c8b6b67220 */ /* 0x000fe20000400000 */
[----:B------:R-:W-:Y:S01]  /*ba30*/  F2FP.BF16.F32.PACK_AB R176, RZ, R176 ;  /* 0x000000b0ffb0723e */ /* 0x000fe200000010ff */
[----:B------:R-:W-:Y:S01]  /*ba40*/  FMUL R183, R183, R200 ;  /* 0x000000c8b7b77220 */ /* 0x000fe20000400000 */
[----:B------:R-:W-:Y:S01]  /*ba50*/  F2FP.BF16.F32.PACK_AB R178, RZ, R178 ;  /* 0x000000b2ffb2723e */ /* 0x000fe200000010ff */
[----:B------:R-:W-:Y:S01]  /*ba60*/  @P4 STG.E.U16 desc[UR54][R14.64], R184 ;  /* 0x000000b80e004986 */ /* 0x000fe2000c101536 */
[----:B------:R-:W-:Y:S01]  /*ba70*/  IADD3 R12, P4, R11, R14, RZ ;  /* 0x0000000e0b0c7210 */ /* 0x000fe20007f9e0ff */
[-C--:B------:R-:W-:Y:S01]  /*ba80*/  FMUL R168, R168, R200.reuse ;  /* 0x000000c8a8a87220 */ /* 0x080fe20000400000 */
[----:B------:R-:W-:Y:S01]  /*ba90*/  F2FP.BF16.F32.PACK_AB R179, RZ, R179 ;  /* 0x000000b3ffb3723e */ /* 0x000fe200000010ff */
[----:B------:R-:W-:Y:S01]  /*baa0*/  @P5 STG.E.U16 desc[UR54][R14.64+0x2], R185 ;  /* 0x000002b90e005986 */ /* 0x000fe2000c101536 */
[C---:B------:R-:W-:Y:S01]  /*bab0*/  ISETP.GT.AND P5, PT, R0.reuse, 0x80, P2 ;  /* 0x000000800000780c */ /* 0x040fe200017a4270 */
[--C-:B------:R-:W-:Y:S01]  /*bac0*/  IMAD.X R13, R9, 0x1, R15.reuse, P4 ;  /* 0x00000001090d7824 */ /* 0x100fe200020e060f */
[C---:B------:R-:W-:Y:S01]  /*bad0*/  ISETP.GT.AND P4, PT, R0.reuse, 0x80, P1 ;  /* 0x000000800000780c */ /* 0x040fe20000f84270 */
[-C--:B------:R-:W-:Y:S01]  /*bae0*/  FMUL R169, R169, R200.reuse ;  /* 0x000000c8a9a97220 */ /* 0x080fe20000400000 */
[----:B------:R-:W-:Y:S01]  /*baf0*/  ISETP.GT.AND P1, PT, R0, 0x88, P1 ;  /* 0x000000880000780c */ /* 0x000fe20000f24270 */
[-C--:B------:R-:W-:Y:S01]  /*bb00*/  FMUL R170, R170, R200.reuse ;  /* 0x000000c8aaaa7220 */ /* 0x080fe20000400000 */
[----:B------:R-:W-:Y:S01]  /*bb10*/  @P0 STG.E.U16 desc[UR54][R12.64], R186 ;  /* 0x000000ba0c000986 */ /* 0x000fe2000c101536 */
[----:B------:R-:W-:Y:S01]  /*bb20*/  ISETP.GT.AND P0, PT, R3, 0x11, PT ;  /* 0x000000110300780c */ /* 0x000fe20003f04270 */
[----:B------:R-:W-:Y:S01]  /*bb30*/  FMUL R171, R171, R200 ;  /* 0x000000c8abab7220 */ /* 0x000fe20000400000 */
[----:B------:R-:W-:Y:S01]  /*bb40*/  F2FP.BF16.F32.PACK_AB R180, RZ, R180 ;  /* 0x000000b4ffb4723e */ /* 0x000fe200000010ff */
[----:B------:R-:W-:Y:S01]  /*bb50*/  @P3 STG.E.U16 desc[UR54][R12.64+0x2], R187 ;  /* 0x000002bb0c003986 */ /* 0x000fe2000c101536 */
[----:B------:R-:W-:Y:S01]  /*bb60*/  ISETP.GT.AND P3, PT, R0, 0x88, P2 ;  /* 0x000000880000780c */ /* 0x000fe20001764270 */
[-C--:B------:R-:W-:Y:S01]  /*bb70*/  FMUL R172, R172, R200.reuse ;  /* 0x000000c8acac7220 */ /* 0x080fe20000400000 */
[----:B------:R-:W-:Y:S01]  /*bb80*/  @P5 IMAD.MOV.U32 R20, RZ, RZ, R14 ;  /* 0x000000ffff145224 */ /* 0x000fe200078e000e */
[----:B------:R-:W-:Y:S01]  /*bb90*/  ISETP.GT.AND P2, PT, R3, 0x10, PT ;  /* 0x000000100300780c */ /* 0x000fe20003f44270 */
[----:B------:R-:W-:Y:S01]  /*bba0*/  @P5 IMAD.MOV.U32 R21, RZ, RZ, R15 ;  /* 0x000000ffff155224 */ /* 0x000fe200078e000f */
[----:B------:R-:W-:Y:S01]  /*bbb0*/  F2FP.BF16.F32.PACK_AB R181, RZ, R181 ;  /* 0x000000b5ffb5723e */ /* 0x000fe200000010ff */
[----:B------:R-:W-:Y:S01]  /*bbc0*/  FMUL R173, R173, R200 ;  /* 0x000000c8adad7220 */ /* 0x000fe20000400000 */
[----:B------:R-:W-:Y:S01]  /*bbd0*/  F2FP.BF16.F32.PACK_AB R182, RZ, R182 ;  /* 0x000000b6ffb6723e */ /* 0x000fe200000010ff */
[-C--:B------:R-:W-:Y:S01]  /*bbe0*/  FMUL R175, R175, R200.reuse ;  /* 0x000000c8afaf7220 */ /* 0x080fe20000400000 */
[----:B------:R-:W-:Y:S01]  /*bbf0*/  @P5 STG.E.U16 desc[UR54][R20.64+0x10], R188 ;  /* 0x000010bc14005986 */ /* 0x000fe2000c101536 */
[----:B------:R-:W-:Y:S01]  /*bc00*/  ISETP.GT.AND P5, PT, R0, RZ, P0 ;  /* 0x000000ff0000720c */ /* 0x000fe200007a4270 */
[-C--:B------:R-:W-:Y:S01]  /*bc10*/  FMUL R174, R174, R200.reuse ;  /* 0x000000c8aeae7220 */ /* 0x080fe20000400000 */
[----:B------:R-:W-:Y:S01]  /*bc20*/  F2FP.BF16.F32.PACK_AB R183, RZ, R183 ;  /* 0x000000b7ffb7723e */ /* 0x000fe200000010ff */
[----:B------:R-:W-:Y:S01]  /*bc30*/  @P4 STG.E.U16 desc[UR54][R14.64+0x12], R189 ;  /* 0x000012bd0e004986 */ /* 0x000fe2000c101536 */
[----:B------:R-:W-:Y:S01]  /*bc40*/  ISETP.GT.AND P4, PT, R0, RZ, P2 ;  /* 0x000000ff0000720c */ /* 0x000fe20001784270 */
[----:B------:R-:W-:Y:S01]  /*bc50*/  FMUL R160, R160, R200 ;  /* 0x000000c8a0a07220 */ /* 0x000fe20000400000 */
[----:B------:R-:W-:Y:S01]  /*bc60*/  F2FP.BF16.F32.PACK_AB R168, RZ, R168 ;  /* 0x000000a8ffa8723e */ /* 0x000fe200000010ff */
[----:B------:R-:W-:Y:S01]  /*bc70*/  @P3 STG.E.U16 desc[UR54][R12.64+0x10], R190 ;  /* 0x000010be0c003986 */ /* 0x000fe2000c101536 */
[C---:B------:R-:W-:Y:S01]  /*bc80*/  ISETP.GT.AND P3, PT, R0.reuse, 0x8, P2 ;  /* 0x000000080000780c */ /* 0x040fe20001764270 */
[-C--:B------:R-:W-:Y:S01]  /*bc90*/  FMUL R161, R161, R200.reuse ;  /* 0x000000c8a1a17220 */ /* 0x080fe20000400000 */
[----:B------:R-:W-:Y:S01]  /*bca0*/  F2FP.BF16.F32.PACK_AB R169, RZ, R169 ;  /* 0x000000a9ffa9723e */ /* 0x000fe200000010ff */
[----:B------:R0:W-:Y:S01]  /*bcb0*/  @P1 STG.E.U16 desc[UR54][R12.64+0x12], R191 ;  /* 0x000012bf0c001986 */ /* 0x0001e2000c101536 */
[----:B------:R-:W-:Y:S01]  /*bcc0*/  ISETP.GT.AND P1, PT, R3, 0x18, PT ;  /* 0x000000180300780c */ /* 0x000fe20003f24270 */
[----:B------:R-:W-:Y:S01]  /*bcd0*/  FMUL R163, R163, R200 ;  /* 0x000000c8a3a37220 */ /* 0x000fe20000400000 */
[----:B------:R-:W-:Y:S01]  /*bce0*/  F2FP.BF16.F32.PACK_AB R170, RZ, R170 ;  /* 0x000000aaffaa723e */ /* 0x000fe200000010ff */
[----:B------:R1:W-:Y:S01]  /*bcf0*/  @P5 STG.E.U16 desc[UR54][R4.64+0x22], R177 ;  /* 0x000022b104005986 */ /* 0x0003e2000c101536 */
[----:B------:R-:W-:Y:S01]  /*bd00*/  ISETP.GT.AND P5, PT, R0, 0x8, P0 ;  /* 0x000000080000780c */ /* 0x000fe200007a4270 */
[-C--:B------:R-:W-:Y:S01]  /*bd10*/  FMUL R162, R162, R200.reuse ;  /* 0x000000c8a2a27220 */ /* 0x080fe20000400000 */
[----:B------:R-:W-:Y:S01]  /*bd20*/  F2FP.BF16.F32.PACK_AB R171, RZ, R171 ;  /* 0x000000abffab723e */ /* 0x000fe200000010ff */
[----:B------:R1:W-:Y:S01]  /*bd30*/  @P4 STG.E.U16 desc[UR54][R4.64+0x20], R176 ;  /* 0x000020b004004986 */ /* 0x0003e2000c101536 */
[----:B------:R-:W-:Y:S01]  /*bd40*/  ISETP.GT.AND P4, PT, R0, RZ, P1 ;  /* 0x000000ff0000720c */ /* 0x000fe20000f84270 */
[----:B------:R-:W-:Y:S01]  /*bd50*/  FMUL R164, R164, R200 ;  /* 0x000000c8a4a47220 */ /* 0x000fe20000400000 */
[----:B------:R-:W-:Y:S01]  /*bd60*/  F2FP.BF16.F32.PACK_AB R172, RZ, R172 ;  /* 0x000000acffac723e */ /* 0x000fe200000010ff */
[----:B------:R1:W-:Y:S01]  /*bd70*/  @P3 STG.E.U16 desc[UR54][R6.64+0x20], R178 ;  /* 0x000020b206003986 */ /* 0x0003e2000c101536 */
[----:B------:R-:W-:Y:S01]  /*bd80*/  ISETP.GT.AND P3, PT, R3, 0x19, PT ;  /* 0x000000190300780c */ /* 0x000fe20003f64270 */
[----:B0-----:R-:W-:Y:S01]  /*bd90*/  IMAD.WIDE.U32 R12, R204, 0xf0, R6 ;  /* 0x000000f0cc0c7825 */ /* 0x001fe200078e0006 */
[----:B------:R-:W-:-:S03]  /*bda0*/  F2FP.BF16.F32.PACK_AB R173, RZ, R173 ;  /* 0x000000adffad723e */ /* 0x000fc600000010ff */
[----:B------:R-:W-:Y:S01]  /*bdb0*/  FMUL R165, R165, R200 ;  /* 0x000000c8a5a57220 */ /* 0x000fe20000400000 */
[----:B------:R-:W-:Y:S01]  /*bdc0*/  F2FP.BF16.F32.PACK_AB R175, RZ, R175 ;  /* 0x000000afffaf723e */ /* 0x000fe200000010ff */
[----:B------:R1:W-:Y:S01]  /*bdd0*/  @P5 STG.E.U16 desc[UR54][R6.64+0x22], R179 ;  /* 0x000022b306005986 */ /* 0x0003e2000c101536 */
[C---:B------:R-:W-:Y:S01]  /*bde0*/  ISETP.GT.AND P5, PT, R0.reuse, RZ, P3 ;  /* 0x000000ff0000720c */ /* 0x040fe20001fa4270 */
[----:B------:R-:W-:Y:S01]  /*bdf0*/  IMAD.IADD R13, R205, 0x1, R13 ;  /* 0x00000001cd0d7824 */ /* 0x000fe200078e020d */
[----:B------:R-:W-:Y:S01]  /*be00*/  F2FP.BF16.F32.PACK_AB R174, RZ, R174 ;  /* 0x000000aeffae723e */ /* 0x000fe200000010ff */
[----:B------:R1:W-:Y:S01]  /*be10*/  @P4 STG.E.U16 desc[UR54][R4.64+0x30], R180 ;  /* 0x000030b404004986 */ /* 0x0003e2000c101536 */
[----:B------:R-:W-:Y:S01]  /*be20*/  ISETP.GT.AND P4, PT, R0, 0x8, P1 ;  /* 0x000000080000780c */ /* 0x000fe20000f84270 */
[----:B------:R-:W-:Y:S01]  /*be30*/  FMUL R166, R166, R200 ;  /* 0x000000c8a6a67220 */ /* 0x000fe20000400000 */
[----:B------:R-:W-:Y:S01]  /*be40*/  F2FP.BF16.F32.PACK_AB R160, RZ, R160 ;  /* 0x000000a0ffa0723e */ /* 0x000fe200000010ff */
[-C--:B------:R-:W-:Y:S01]  /*be50*/  FMUL R167, R167, R200.reuse ;  /* 0x000000c8a7a77220 */ /* 0x080fe20000400000 */
[----:B------:R-:W-:Y:S01]  /*be60*/  F2FP.BF16.F32.PACK_AB R161, RZ, R161 ;  /* 0x000000a1ffa1723e */ /* 0x000fe200000010ff */
[-C--:B------:R-:W-:Y:S01]  /*be70*/  FMUL R152, R152, R200.reuse ;  /* 0x000000c898987220 */ /* 0x080fe20000400000 */
[----:B------:R-:W-:Y:S01]  /*be80*/  F2FP.BF16.F32.PACK_AB R163, RZ, R163 ;  /* 0x000000a3ffa3723e */ /* 0x000fe200000010ff */
[----:B------:R-:W-:Y:S01]  /*be90*/  FMUL R153, R153, R200 ;  /* 0x000000c899997220 */ /* 0x000fe20000400000 */
[----:B------:R-:W-:Y:S01]  /*bea0*/  F2FP.BF16.F32.PACK_AB R162, RZ, R162 ;  /* 0x000000a2ffa2723e */ /* 0x000fe200000010ff */
[----:B------:R1:W-:Y:S01]  /*beb0*/  @P5 STG.E.U16 desc[UR54][R4.64+0x32], R181 ;  /* 0x000032b504005986 */ /* 0x0003e2000c101536 */
[----:B------:R-:W-:Y:S01]  /*bec0*/  ISETP.GT.AND P5, PT, R0, 0x8, P3 ;  /* 0x000000080000780c */ /* 0x000fe20001fa4270 */
[----:B------:R-:W-:Y:S01]  /*bed0*/  FMUL R154, R154, R200 ;  /* 0x000000c89a9a7220 */ /* 0x000fe20000400000 */
[----:B------:R-:W-:Y:S01]  /*bee0*/  F2FP.BF16.F32.PACK_AB R164, RZ, R164 ;  /* 0x000000a4ffa4723e */ /* 0x000fe200000010ff */
[----:B------:R1:W-:Y:S01]  /*bef0*/  @P4 STG.E.U16 desc[UR54][R6.64+0x30], R182 ;  /* 0x000030b606004986 */ /* 0x0003e2000c101536 */
[C---:B------:R-:W-:Y:S01]  /*bf00*/  ISETP.GT.AND P4, PT, R0.reuse, 0x80, P2 ;  /* 0x000000800000780c */ /* 0x040fe20001784270 */
        /* <DEDUP_REMOVED lines=8> */
[----:B------:R1:W-:Y:S01]  /*bf90*/  @P5 STG.E.U16 desc[UR54][R6.64+0x32], R183 ;  /* 0x000032b706005986 */ /* 0x0003e2000c101536 */
[----:B------:R-:W-:Y:S01]  /*bfa0*/  IADD3 R8, P5, R11, R12, RZ ;  /* 0x0000000c0b087210 */ /* 0x000fe20007fbe0ff */
[----:B------:R-:W-:Y:S01]  /*bfb0*/  FMUL R159, R159, R200 ;  /* 0x000000c89f9f7220 */ /* 0x000fe20000400000 */
[----:B------:R-:W-:Y:S01]  /*bfc0*/  F2FP.BF16.F32.PACK_AB R152, RZ, R152 ;  /* 0x00000098ff98723e */ /* 0x000fe200000010ff */
[----:B------:R1:W-:Y:S01]  /*bfd0*/  @P4 STG.E.U16 desc[UR54][R12.64+0x20], R168 ;  /* 0x000020a80c004986 */ /* 0x0003e2000c101536 */
[C---:B------:R-:W-:Y:S01]  /*bfe0*/  ISETP.GT.AND P4, PT, R0.reuse, 0x80, P0 ;  /* 0x000000800000780c */ /* 0x040fe20000784270 */
[----:B------:R-:W-:Y:S01]  /*bff0*/  IMAD.X R9, R9, 0x1, R13, P5 ;  /* 0x0000000109097824 */ /* 0x000fe200028e060d */
[----:B------:R-:W-:Y:S01]  /*c000*/  ISETP.GT.AND P0, PT, R0, 0x88, P0 ;  /* 0x000000880000780c */ /* 0x000fe20000704270 */
[-C--:B------:R-:W-:Y:S01]  /*c010*/  FMUL R144, R144, R200.reuse ;  /* 0x000000c890907220 */ /* 0x080fe20000400000 */
[----:B------:R-:W-:Y:S01]  /*c020*/  F2FP.BF16.F32.PACK_AB R153, RZ, R153 ;  /* 0x00000099ff99723e */ /* 0x000fe200000010ff */
        /* <DEDUP_REMOVED lines=9> */
[C---:B------:R-:W-:Y:S01]  /*c0c0*/  ISETP.GT.AND P4, PT, R0.reuse, 0x80, P1 ;  /* 0x000000800000780c */ /* 0x040fe20000f84270 */
[-C--:B------:R-:W-:Y:S01]  /*c0d0*/  FMUL R149, R149, R200.reuse ;  /* 0x000000c895957220 */ /* 0x080fe20000400000 */
[C---:B------:R-:W-:Y:S01]  /*c0e0*/  ISETP.GT.AND P1, PT, R0.reuse, 0x88, P1 ;  /* 0x000000880000780c */ /* 0x040fe20000f24270 */
[----:B------:R1:W-:Y:S01]  /*c0f0*/  @P2 STG.E.U16 desc[UR54][R8.64+0x20], R170 ;  /* 0x000020aa08002986 */ /* 0x0003e2000c101536 */
[----:B------:R-:W-:Y:S01]  /*c100*/  ISETP.GT.AND P2, PT, R0, 0x80, P3 ;  /* 0x000000800000780c */ /* 0x000fe20001f44270 */
[----:B------:R-:W-:Y:S01]  /*c110*/  FMUL R150, R150, R200 ;  /* 0x000000c896967220 */ /* 0x000fe20000400000 */
[----:B------:R-:W-:Y:S01]  /*c120*/  ISETP.GT.AND P3, PT, R0, 0x88, P3 ;  /* 0x000000880000780c */ /* 0x000fe20001f64270 */
[----:B------:R1:W-:Y:S01]  /*c130*/  @P0 STG.E.U16 desc[UR54][R8.64+0x22], R171 ;  /* 0x000022ab08000986 */ /* 0x0003e2000c101536 */
[----:B------:R-:W-:Y:S01]  /*c140*/  F2FP.BF16.F32.PACK_AB R158, RZ, R158 ;  /* 0x0000009eff9e723e */ /* 0x000fe200000010ff */
[-C--:B------:R-:W-:Y:S01]  /*c150*/  FMUL R151, R151, R200.reuse ;  /* 0x000000c897977220 */ /* 0x080fe20000400000 */
[----:B------:R-:W-:Y:S01]  /*c160*/  F2FP.BF16.F32.PACK_AB R159, RZ, R159 ;  /* 0x0000009fff9f723e */ /* 0x000fe200000010ff */
[----:B------:R-:W-:Y:S01]  /*c170*/  FMUL R136, R136, R200 ;  /* 0x000000c888887220 */ /* 0x000fe20000400000 */
[----:B------:R-:W-:Y:S01]  /*c180*/  F2FP.BF16.F32.PACK_AB R144, RZ, R144 ;  /* 0x00000090ff90723e */ /* 0x000fe200000010ff */
[----:B------:R1:W-:Y:S01]  /*c190*/  @P4 STG.E.U16 desc[UR54][R12.64+0x30], R172 ;  /* 0x000030ac0c004986 */ /* 0x0003e2000c101536 */
[----:B------:R-:W-:Y:S01]  /*c1a0*/  F2FP.BF16.F32.PACK_AB R145, RZ, R145 ;  /* 0x00000091ff91723e */ /* 0x000fe200000010ff */
[-C--:B------:R-:W-:Y:S01]  /*c1b0*/  FMUL R137, R137, R200.reuse ;  /* 0x000000c889897220 */ /* 0x080fe20000400000 */
[----:B------:R-:W-:Y:S01]  /*c1c0*/  F2FP.BF16.F32.PACK_AB R147, RZ, R147 ;  /* 0x00000093ff93723e */ /* 0x000fe200000010ff */
[----:B------:R1:W-:Y:S01]  /*c1d0*/  @P2 STG.E.U16 desc[UR54][R12.64+0x32], R173 ;  /* 0x000032ad0c002986 */ /* 0x0003e2000c101536 */
[C---:B------:R-:W-:Y:S01]  /*c1e0*/  ISETP.GT.AND P2, PT, R3.reuse, 0x21, PT ;  /* 0x000000210300780c */ /* 0x040fe20003f44270 */
[----:B------:R-:W-:Y:S01]  /*c1f0*/  FMUL R138, R138, R200 ;  /* 0x000000c88a8a7220 */ /* 0x000fe20000400000 */
[----:B------:R-:W-:Y:S01]  /*c200*/  F2FP.BF16.F32.PACK_AB R146, RZ, R146 ;  /* 0x00000092ff92723e */ /* 0x000fe200000010ff */
[----:B------:R1:W-:Y:S01]  /*c210*/  @P3 STG.E.U16 desc[UR54][R8.64+0x32], R175 ;  /* 0x000032af08003986 */ /* 0x0003e2000c101536 */
[----:B------:R-:W-:Y:S01]  /*c220*/  ISETP.GT.AND P3, PT, R3, 0x20, PT ;  /* 0x000000200300780c */ /* 0x000fe20003f64270 */
[-C--:B------:R-:W-:Y:S01]  /*c230*/  FMUL R139, R139, R200.reuse ;  /* 0x000000c88b8b7220 */ /* 0x080fe20000400000 */
[C---:B------:R-:W-:Y:S01]  /*c240*/  ISETP.GT.AND P4, PT, R0.reuse, RZ, P2 ;  /* 0x000000ff0000720c */ /* 0x040fe20001784270 */
[----:B------:R1:W-:Y:S01]  /*c250*/  @P1 STG.E.U16 desc[UR54][R8.64+0x30], R174 ;  /* 0x000030ae08001986 */ /* 0x0003e2000c101536 */
[C---:B------:R-:W-:Y:S01]  /*c260*/  ISETP.GT.AND P0, PT, R0.reuse, RZ, P3 ;  /* 0x000000ff0000720c */ /* 0x040fe20001f04270 */
[-C--:B------:R-:W-:Y:S01]  /*c270*/  FMUL R141, R141, R200.reuse ;  /* 0x000000c88d8d7220 */ /* 0x080fe20000400000 */
[----:B------:R-:W-:Y:S01]  /*c280*/  ISETP.GT.AND P1, PT, R0, 0x8, P2 ;  /* 0x000000080000780c */ /* 0x000fe20001724270 */
[-C--:B------:R-:W-:Y:S01]  /*c290*/  FMUL R140, R140, R200.reuse ;  /* 0x000000c88c8c7220 */ /* 0x080fe20000400000 */
[----:B------:R-:W-:Y:S01]  /*c2a0*/  ISETP.GT.AND P5, PT, R0, 0x8, P3 ;  /* 0x000000080000780c */ /* 0x000fe20001fa4270 */
[----:B------:R-:W-:Y:S01]  /*c2b0*/  FMUL R142, R142, R200 ;  /* 0x000000c88e8e7220 */ /* 0x000fe20000400000 */
[----:B------:R-:W-:Y:S01]  /*c2c0*/  F2FP.BF16.F32.PACK_AB R148, RZ, R148 ;  /* 0x00000094ff94723e */ /* 0x000fe200000010ff */
[-C--:B------:R-:W-:Y:S01]  /*c2d0*/  FMUL R143, R143, R200.reuse ;  /* 0x000000c88f8f7220 */ /* 0x080fe20000400000 */
[----:B------:R-:W-:Y:S01]  /*c2e0*/  F2FP.BF16.F32.PACK_AB R149, RZ, R149 ;  /* 0x00000095ff95723e */ /* 0x000fe200000010ff */
[----:B------:R-:W-:Y:S01]  /*c2f0*/  FMUL R128, R128, R200 ;  /* 0x000000c880807220 */ /* 0x000fe20000400000 */
[----:B------:R-:W-:Y:S01]  /*c300*/  F2FP.BF16.F32.PACK_AB R150, RZ, R150 ;  /* 0x00000096ff96723e */ /* 0x000fe200000010ff */
[----:B------:R1:W-:Y:S01]  /*c310*/  @P4 STG.E.U16 desc[UR54][R4.64+0x42], R161 ;  /* 0x000042a104004986 */ /* 0x0003e2000c101536 */
[----:B------:R-:W-:Y:S01]  /*c320*/  F2FP.BF16.F32.PACK_AB R151, RZ, R151 ;  /* 0x00000097ff97723e */ /* 0x000fe200000010ff */
[----:B------:R-:W-:Y:S01]  /*c330*/  FMUL R129, R129, R200 ;  /* 0x000000c881817220 */ /* 0x000fe20000400000 */
[----:B------:R-:W-:Y:S01]  /*c340*/  F2FP.BF16.F32.PACK_AB R136, RZ, R136 ;  /* 0x00000088ff88723e */ /* 0x000fe200000010ff */
[----:B------:R1:W-:Y:S01]  /*c350*/  @P0 STG.E.U16 desc[UR54][R4.64+0x40], R160 ;  /* 0x000040a004000986 */ /* 0x0003e2000c101536 */
[----:B------:R-:W-:Y:S01]  /*c360*/  ISETP.GT.AND P0, PT, R3, 0x28, PT ;  /* 0x000000280300780c */ /* 0x000fe20003f04270 */
[-C--:B------:R-:W-:Y:S01]  /*c370*/  FMUL R131, R131, R200.reuse ;  /* 0x000000c883837220 */ /* 0x080fe20000400000 */
[----:B------:R-:W-:Y:S01]  /*c380*/  F2FP.BF16.F32.PACK_AB R137, RZ, R137 ;  /* 0x00000089ff89723e */ /* 0x000fe200000010ff */
[----:B------:R1:W-:Y:S01]  /*c390*/  @P1 STG.E.U16 desc[UR54][R6.64+0x42], R163 ;  /* 0x000042a306001986 */ /* 0x0003e2000c101536 */
[----:B------:R-:W-:Y:S01]  /*c3a0*/  ISETP.GT.AND P1, PT, R3, 0x29, PT ;  /* 0x000000290300780c */ /* 0x000fe20003f24270 */
[----:B------:R-:W-:Y:S01]  /*c3b0*/  FMUL R130, R130, R200 ;  /* 0x000000c882827220 */ /* 0x000fe20000400000 */
[----:B------:R-:W-:Y:S01]  /*c3c0*/  F2FP.BF16.F32.PACK_AB R138, RZ, R138 ;  /* 0x0000008aff8a723e */ /* 0x000fe200000010ff */
[----:B------:R1:W-:Y:S01]  /*c3d0*/  @P5 STG.E.U16 desc[UR54][R6.64+0x40], R162 ;  /* 0x000040a206005986 */ /* 0x0003e2000c101536 */
[----:B------:R-:W-:Y:S01]  /*c3e0*/  ISETP.GT.AND P5, PT, R0, RZ, P0 ;  /* 0x000000ff0000720c */ /* 0x000fe200007a4270 */
[-C--:B------:R-:W-:Y:S01]  /*c3f0*/  FMUL R132, R132, R200.reuse ;  /* 0x000000c884847220 */ /* 0x080fe20000400000 */
[----:B------:R-:W-:Y:S01]  /*c400*/  ISETP.GT.AND P4, PT, R0, RZ, P1 ;  /* 0x000000ff0000720c */ /* 0x000fe20000f84270 */
[-C--:B------:R-:W-:Y:S01]  /*c410*/  FMUL R133, R133, R200.reuse ;  /* 0x000000c885857220 */ /* 0x080fe20000400000 */
[----:B------:R-:W-:Y:S01]  /*c420*/  F2FP.BF16.F32.PACK_AB R139, RZ, R139 ;  /* 0x0000008bff8b723e */ /* 0x000fe200000010ff */
[-C--:B------:R-:W-:Y:S01]  /*c430*/  FMUL R134, R134, R200.reuse ;  /* 0x000000c886867220 */ /* 0x080fe20000400000 */
[----:B------:R-:W-:Y:S01]  /*c440*/  F2FP.BF16.F32.PACK_AB R141, RZ, R141 ;  /* 0x0000008dff8d723e */ /* 0x000fe200000010ff */
[----:B------:R-:W-:Y:S01]  /*c450*/  FMUL R135, R135, R200 ;  /* 0x000000c887877220 */ /* 0x000fe20000400000 */
[----:B------:R-:W-:Y:S01]  /*c460*/  F2FP.BF16.F32.PACK_AB R140, RZ, R140 ;  /* 0x0000008cff8c723e */ /* 0x000fe200000010ff */
[----:B------:R-:W-:Y:S01]  /*c470*/  FMUL R120, R120, R200 ;  /* 0x000000c878787220 */ /* 0x000fe20000400000 */
[----:B------:R-:W-:Y:S01]  /*c480*/  F2FP.BF16.F32.PACK_AB R142, RZ, R142 ;  /* 0x0000008eff8e723e */ /* 0x000fe200000010ff */
[-C--:B------:R-:W-:Y:S01]  /*c490*/  FMUL R121, R121, R200.reuse ;  /* 0x000000c879797220 */ /* 0x080fe20000400000 */
[----:B------:R-:W-:Y:S01]  /*c4a0*/  F2FP.BF16.F32.PACK_AB R143, RZ, R143 ;  /* 0x0000008fff8f723e */ /* 0x000fe200000010ff */
[----:B------:R1:W-:Y:S01]  /*c4b0*/  @P5 STG.E.U16 desc[UR54][R4.64+0x50], R164 ;  /* 0x000050a404005986 */ /* 0x0003e2000c101536 */
[----:B------:R-:W-:Y:S01]  /*c4c0*/  ISETP.GT.AND P5, PT, R0, 0x8, P0 ;  /* 0x000000080000780c */ /* 0x000fe200007a4270 */
[----:B------:R-:W-:Y:S01]  /*c4d0*/  FMUL R122, R122, R200 ;  /* 0x000000c87a7a7220 */ /* 0x000fe20000400000 */
[----:B------:R-:W-:Y:S01]  /*c4e0*/  F2FP.BF16.F32.PACK_AB R128, RZ, R128 ;  /* 0x00000080ff80723e */ /* 0x000fe200000010ff */
[----:B------:R1:W-:Y:S01]  /*c4f0*/  @P4 STG.E.U16 desc[UR54][R4.64+0x52], R165 ;  /* 0x000052a504004986 */ /* 0x0003e2000c101536 */
[----:B------:R-:W-:Y:S01]  /*c500*/  ISETP.GT.AND P4, PT, R0, 0x8, P1 ;  /* 0x000000080000780c */ /* 0x000fe20000f84270 */
        /* <DEDUP_REMOVED lines=34> */
[----:B------:R1:W-:Y:S01]  /*c730*/  @P2 STG.E.U16 desc[UR54][R8.64+0x42], R155 ;  /* 0x0000429b08002986 */ /* 0x0003e2000c101536 */
[----:B------:R-:W-:Y:S01]  /*c740*/  ISETP.GT.AND P2, PT, R3, 0x31, PT ;  /* 0x000000310300780c */ /* 0x000fe20003f44270 */
[----:B------:R-:W-:Y:S01]  /*c750*/  FMUL R119, R119, R200 ;  /* 0x000000c877777220 */ /* 0x000fe20000400000 */
[----:B------:R-:W-:Y:S01]  /*c760*/  F2FP.BF16.F32.PACK_AB R122, RZ, R122 ;  /* 0x0000007aff7a723e */ /* 0x000fe200000010ff */
[-C--:B------:R-:W-:Y:S01]  /*c770*/  FMUL R104, R104, R200.reuse ;  /* 0x000000c868687220 */ /* 0x080fe20000400000 */
[----:B------:R-:W-:Y:S01]  /*c780*/  F2FP.BF16.F32.PACK_AB R123, RZ, R123 ;  /* 0x0000007bff7b723e */ /* 0x000fe200000010ff */
[----:B------:R1:W-:Y:S01]  /*c790*/  @P4 STG.E.U16 desc[UR54][R12.64+0x50], R156 ;  /* 0x0000509c0c004986 */ /* 0x0003e2000c101536 */
[----:B------:R-:W-:Y:S01]  /*c7a0*/  ISETP.GT.AND P4, PT, R0, RZ, P2 ;  /* 0x000000ff0000720c */ /* 0x000fe20001784270 */
[-C--:B------:R-:W-:Y:S01]  /*c7b0*/  FMUL R105, R105, R200.reuse ;  /* 0x000000c869697220 */ /* 0x080fe20000400000 */
[----:B------:R-:W-:Y:S01]  /*c7c0*/  F2FP.BF16.F32.PACK_AB R125, RZ, R125 ;  /* 0x0000007dff7d723e */ /* 0x000fe200000010ff */
[----:B------:R1:W-:Y:S01]  /*c7d0*/  @P3 STG.E.U16 desc[UR54][R12.64+0x52], R157 ;  /* 0x0000529d0c003986 */ /* 0x0003e2000c101536 */
[----:B------:R-:W-:Y:S01]  /*c7e0*/  ISETP.GT.AND P3, PT, R3, 0x30, PT ;  /* 0x000000300300780c */ /* 0x000fe20003f64270 */
[----:B------:R-:W-:Y:S01]  /*c7f0*/  FMUL R106, R106, R200 ;  /* 0x000000c86a6a7220 */ /* 0x000fe20000400000 */
[----:B------:R-:W-:Y:S01]  /*c800*/  F2FP.BF16.F32.PACK_AB R124, RZ, R124 ;  /* 0x0000007cff7c723e */ /* 0x000fe200000010ff */
[----:B------:R1:W-:Y:S01]  /*c810*/  @P0 STG.E.U16 desc[UR54][R8.64+0x50], R158 ;  /* 0x0000509e08000986 */ /* 0x0003e2000c101536 */
[C---:B------:R-:W-:Y:S01]  /*c820*/  ISETP.GT.AND P0, PT, R0.reuse, RZ, P3 ;  /* 0x000000ff0000720c */ /* 0x040fe20001f04270 */
[-C--:B------:R-:W-:Y:S01]  /*c830*/  FMUL R107, R107, R200.reuse ;  /* 0x000000c86b6b7220 */ /* 0x080fe20000400000 */
[C---:B------:R-:W-:Y:S01]  /*c840*/  ISETP.GT.AND P5, PT, R0.reuse, 0x8, P3 ;  /* 0x000000080000780c */ /* 0x040fe20001fa4270 */
[----:B------:R1:W-:Y:S01]  /*c850*/  @P1 STG.E.U16 desc[UR54][R8.64+0x52], R159 ;  /* 0x0000529f08001986 */ /* 0x0003e2000c101536 */
[----:B------:R-:W-:Y:S01]  /*c860*/  ISETP.GT.AND P1, PT, R0, 0x8, P2 ;  /* 0x000000080000780c */ /* 0x000fe20001724270 */
[----:B------:R-:W-:Y:S01]  /*c870*/  FMUL R109, R109, R200 ;  /* 0x000000c86d6d7220 */ /* 0x000fe20000400000 */
[----:B------:R-:W-:Y:S01]  /*c880*/  F2FP.BF16.F32.PACK_AB R126, RZ, R126 ;  /* 0x0000007eff7e723e */ /* 0x000fe200000010ff */
[----:B------:R1:W-:Y:S01]  /*c890*/  @P4 STG.E.U16 desc[UR54][R4.64+0x62], R145 ;  /* 0x0000629104004986 */ /* 0x0003e2000c101536 */
[----:B------:R-:W-:Y:S01]  /*c8a0*/  F2FP.BF16.F32.PACK_AB R127, RZ, R127 ;  /* 0x0000007fff7f723e */ /* 0x000fe200000010ff */
[----:B------:R-:W-:Y:S01]  /*c8b0*/  FMUL R108, R108, R200 ;  /* 0x000000c86c6c7220 */ /* 0x000fe20000400000 */
[----:B------:R-:W-:Y:S01]  /*c8c0*/  F2FP.BF16.F32.PACK_AB R112, RZ, R112 ;  /* 0x00000070ff70723e */ /* 0x000fe200000010ff */
[-C--:B------:R-:W-:Y:S01]  /*c8d0*/  FMUL R110, R110, R200.reuse ;  /* 0x000000c86e6e7220 */ /* 0x080fe20000400000 */
        /* <DEDUP_REMOVED lines=12> */
[----:B------:R-:W-:Y:S01]  /*c9a0*/  ISETP.GT.AND P4, PT, R0, RZ, P1 ;  /* 0x000000ff0000720c */ /* 0x000fe20000f84270 */
        /* <DEDUP_REMOVED lines=54> */
[----:B------:R-:W-:Y:S01]  /*cd10*/  FMUL R85, R85, R200 ;  /* 0x000000c855557220 */ /* 0x000fe20000400000 */
        /* <DEDUP_REMOVED lines=19> */
[-C--:B------:R-:W-:Y:S01]  /*ce50*/  FMUL R74, R74, R200.reuse ;  /* 0x000000c84a4a7220 */ /* 0x080fe20000400000 */
        /* <DEDUP_REMOVED lines=9> */
[-C--:B------:R-:W-:Y:S01]  /*cef0*/  FMUL R76, R76, R200.reuse ;  /* 0x000000c84c4c7220 */ /* 0x080fe20000400000 */
[----:B------:R-:W-:Y:S01]  /*cf00*/  F2FP.BF16.F32.PACK_AB R93, RZ, R93 ;  /* 0x0000005dff5d723e */ /* 0x000fe200000010ff */
[----:B------:R1:W-:Y:S01]  /*cf10*/  @P5 STG.E.U16 desc[UR54][R6.64+0x80], R130 ;  /* 0x0000808206005986 */ /* 0x0003e2000c101536 */
[----:B------:R-:W-:Y:S01]  /*cf20*/  ISETP.GT.AND P5, PT, R0, RZ, P0 ;  /* 0x000000ff0000720c */ /* 0x000fe200007a4270 */
[-C--:B------:R-:W-:Y:S01]  /*cf30*/  FMUL R78, R78, R200.reuse ;  /* 0x000000c84e4e7220 */ /* 0x080fe20000400000 */
[----:B------:R-:W-:Y:S01]  /*cf40*/  ISETP.GT.AND P4, PT, R0, RZ, P1 ;  /* 0x000000ff0000720c */ /* 0x000fe20000f84270 */
[----:B------:R-:W-:Y:S01]  /*cf50*/  FMUL R79, R79, R200 ;  /* 0x000000c84f4f7220 */ /* 0x000fe20000400000 */
[----:B------:R-:W-:Y:S01]  /*cf60*/  F2FP.BF16.F32.PACK_AB R92, RZ, R92 ;  /* 0x0000005cff5c723e */ /* 0x000fe200000010ff */
        /* <DEDUP_REMOVED lines=8> */
[----:B------:R1:W-:Y:S01]  /*cff0*/  @P5 STG.E.U16 desc[UR54][R4.64+0x90], R132 ;  /* 0x0000908404005986 */ /* 0x0003e2000c101536 */
[----:B------:R-:W-:Y:S01]  /*d000*/  ISETP.GT.AND P5, PT, R0, 0x8, P0 ;  /* 0x000000080000780c */ /* 0x000fe200007a4270 */
[-C--:B------:R-:W-:Y:S01]  /*d010*/  FMUL R68, R68, R200.reuse ;  /* 0x000000c844447220 */ /* 0x080fe20000400000 */
[----:B------:R-:W-:Y:S01]  /*d020*/  F2FP.BF16.F32.PACK_AB R83, RZ, R83 ;  /* 0x00000053ff53723e */ /* 0x000fe200000010ff */
[----:B------:R1:W-:Y:S01]  /*d030*/  @P4 STG.E.U16 desc[UR54][R4.64+0x92], R133 ;  /* 0x0000928504004986 */ /* 0x0003e2000c101536 */
[----:B------:R-:W-:Y:S01]  /*d040*/  ISETP.GT.AND P4, PT, R0, 0x8, P1 ;  /* 0x000000080000780c */ /* 0x000fe20000f84270 */
        /* <DEDUP_REMOVED lines=33> */
[C---:B------:R-:W-:Y:S01]  /*d260*/  ISETP.GT.AND P1, PT, R0.reuse, 0x88, P1 ;  /* 0x000000880000780c */ /* 0x040fe20000f24270 */
[----:B------:R1:W-:Y:S01]  /*d270*/  @P2 STG.E.U16 desc[UR54][R8.64+0x82], R123 ;  /* 0x0000827b08002986 */ /* 0x0003e2000c101536 */
[----:B------:R-:W-:Y:S01]  /*d280*/  ISETP.GT.AND P2, PT, R3, 0x51, PT ;  /* 0x000000510300780c */ /* 0x000fe20003f44270 */
[-C--:B------:R-:W-:Y:S01]  /*d290*/  FMUL R49, R49, R200.reuse ;  /* 0x000000c831317220 */ /* 0x080fe20000400000 */
[----:B------:R-:W-:Y:S01]  /*d2a0*/  F2FP.BF16.F32.PACK_AB R77, RZ, R77 ;  /* 0x0000004dff4d723e */ /* 0x000fe200000010ff */
[----:B------:R-:W-:Y:S01]  /*d2b0*/  FMUL R51, R51, R200 ;  /* 0x000000c833337220 */ /* 0x000fe20000400000 */
[----:B------:R-:W-:Y:S01]  /*d2c0*/  F2FP.BF16.F32.PACK_AB R76, RZ, R76 ;  /* 0x0000004cff4c723e */ /* 0x000fe200000010ff */
[----:B------:R1:W-:Y:S01]  /*d2d0*/  @P4 STG.E.U16 desc[UR54][R12.64+0x90], R124 ;  /* 0x0000907c0c004986 */ /* 0x0003e2000c101536 */
[----:B------:R-:W-:Y:S01]  /*d2e0*/  ISETP.GT.AND P4, PT, R0, RZ, P2 ;  /* 0x000000ff0000720c */ /* 0x000fe20001784270 */
[----:B------:R-:W-:Y:S01]  /*d2f0*/  FMUL R50, R50, R200 ;  /* 0x000000c832327220 */ /* 0x000fe20000400000 */
[----:B------:R-:W-:Y:S01]  /*d300*/  F2FP.BF16.F32.PACK_AB R78, RZ, R78 ;  /* 0x0000004eff4e723e */ /* 0x000fe200000010ff */
[----:B------:R1:W-:Y:S01]  /*d310*/  @P3 STG.E.U16 desc[UR54][R12.64+0x92], R125 ;  /* 0x0000927d0c003986 */ /* 0x0003e2000c101536 */
[----:B------:R-:W-:Y:S01]  /*d320*/  ISETP.GT.AND P3, PT, R3, 0x50, PT ;  /* 0x000000500300780c */ /* 0x000fe20003f64270 */
[-C--:B------:R-:W-:Y:S01]  /*d330*/  FMUL R52, R52, R200.reuse ;  /* 0x000000c834347220 */ /* 0x080fe20000400000 */
        /* <DEDUP_REMOVED lines=54> */
[C---:B------:R-:W-:Y:S01]  /*d6a0*/  ISETP.GT.AND P3, PT, R0.reuse, 0x88, P3 ;  /* 0x000000880000780c */ /* 0x040fe20001f64270 */
[----:B------:R1:W-:Y:S01]  /*d6b0*/  @P4 STG.E.U16 desc[UR54][R6.64+0xb2], R119 ;  /* 0x0000b27706004986 */ /* 0x0003e2000c101536 */
[C---:B------:R-:W-:Y:S01]  /*d6c0*/  ISETP.GT.AND P4, PT, R0.reuse, 0x80, P2 ;  /* 0x000000800000780c */ /* 0x040fe20001784270 */
        /* <DEDUP_REMOVED lines=20> */
[----:B------:R1:W-:Y:S01]  /*d810*/  @P2 STG.E.U16 desc[UR54][R8.64+0xa2], R107 ;  /* 0x0000a26b08002986 */ /* 0x0003e2000c101536 */
[----:B------:R-:W-:Y:S01]  /*d820*/  ISETP.GT.AND P2, PT, R3, 0x61, PT ;  /* 0x000000610300780c */ /* 0x000fe20003f44270 */
[-C--:B------:R-:W-:Y:S01]  /*d830*/  FMUL R30, R30, R200.reuse ;  /* 0x000000c81e1e7220 */ /* 0x080fe20000400000 */
[----:B------:R-:W-:Y:S01]  /*d840*/  F2FP.BF16.F32.PACK_AB R53, RZ, R53 ;  /* 0x00000035ff35723e */ /* 0x000fe200000010ff */
[----:B------:R-:W-:Y:S01]  /*d850*/  FMUL R31, R31, R200 ;  /* 0x000000c81f1f7220 */ /* 0x000fe20000400000 */
[----:B------:R-:W-:Y:S01]  /*d860*/  F2FP.BF16.F32.PACK_AB R54, RZ, R54 ;  /* 0x00000036ff36723e */ /* 0x000fe200000010ff */
[----:B------:R1:W-:Y:S01]  /*d870*/  @P4 STG.E.U16 desc[UR54][R12.64+0xb0], R108 ;  /* 0x0000b06c0c004986 */ /* 0x0003e2000c101536 */
[----:B------:R-:W-:-:S02]  /*d880*/  ISETP.GT.AND P4, PT, R0, RZ, P2 ;  /* 0x000000ff0000720c */ /* 0x000fc40001784270 */
[----:B------:R-:W-:Y:S01]  /*d890*/  F2FP.BF16.F32.PACK_AB R55, RZ, R55 ;  /* 0x00000037ff37723e */ /* 0x000fe200000010ff */
[----:B------:R1:W-:Y:S01]  /*d8a0*/  @P3 STG.E.U16 desc[UR54][R12.64+0xb2], R109 ;  /* 0x0000b26d0c003986 */ /* 0x0003e2000c101536 */
[----:B------:R-:W-:Y:S02]  /*d8b0*/  ISETP.GT.AND P3, PT, R3, 0x60, PT ;  /* 0x000000600300780c */ /* 0x000fe40003f64270 */
[----:B------:R-:W-:Y:S01]  /*d8c0*/  F2FP.BF16.F32.PACK_AB R40, RZ, R40 ;  /* 0x00000028ff28723e */ /* 0x000fe200000010ff */
[----:B------:R1:W-:Y:S01]  /*d8d0*/  @P0 STG.E.U16 desc[UR54][R8.64+0xb0], R110 ;  /* 0x0000b06e08000986 */ /* 0x0003e2000c101536 */
[C---:B------:R-:W-:Y:S02]  /*d8e0*/  ISETP.GT.AND P0, PT, R0.reuse, RZ, P3 ;  /* 0x000000ff0000720c */ /* 0x040fe40001f04270 */
[C---:B------:R-:W-:Y:S01]  /*d8f0*/  ISETP.GT.AND P5, PT, R0.reuse, 0x8, P3 ;  /* 0x000000080000780c */ /* 0x040fe20001fa4270 */
[----:B------:R1:W-:Y:S01]  /*d900*/  @P1 STG.E.U16 desc[UR54][R8.64+0xb2], R111 ;  /* 0x0000b26f08001986 */ /* 0x0003e2000c101536 */
[----:B------:R-:W-:-:S02]  /*d910*/  ISETP.GT.AND P1, PT, R0, 0x8, P2 ;  /* 0x000000080000780c */ /* 0x000fc40001724270 */
[----:B------:R-:W-:Y:S01]  /*d920*/  F2FP.BF16.F32.PACK_AB R41, RZ, R41 ;  /* 0x00000029ff29723e */ /* 0x000fe200000010ff */
[----:B------:R1:W-:Y:S01]  /*d930*/  @P4 STG.E.U16 desc[UR54][R4.64+0xc2], R97 ;  /* 0x0000c26104004986 */ /* 0x0003e2000c101536 */
[----:B------:R-:W-:Y:S02]  /*d940*/  F2FP.BF16.F32.PACK_AB R42, RZ, R42 ;  /* 0x0000002aff2a723e */ /* 0x000fe400000010ff */
[----:B------:R-:W-:Y:S02]  /*d950*/  F2FP.BF16.F32.PACK_AB R43, RZ, R43 ;  /* 0x0000002bff2b723e */ /* 0x000fe400000010ff */
[----:B------:R-:W-:Y:S01]  /*d960*/  F2FP.BF16.F32.PACK_AB R45, RZ, R45 ;  /* 0x0000002dff2d723e */ /* 0x000fe200000010ff */
[----:B------:R1:W-:Y:S01]  /*d970*/  @P0 STG.E.U16 desc[UR54][R4.64+0xc0], R96 ;  /* 0x0000c06004000986 */ /* 0x0003e2000c101536 */
[C---:B------:R-:W-:Y:S02]  /*d980*/  ISETP.GT.AND P0, PT, R3.reuse, 0x68, PT ;  /* 0x000000680300780c */ /* 0x040fe40003f04270 */
[----:B------:R-:W-:Y:S01]  /*d990*/  F2FP.BF16.F32.PACK_AB R44, RZ, R44 ;  /* 0x0000002cff2c723e */ /* 0x000fe200000010ff */
[----:B------:R1:W-:Y:S01]  /*d9a0*/  @P1 STG.E.U16 desc[UR54][R6.64+0xc2], R99 ;  /* 0x0000c26306001986 */ /* 0x0003e2000c101536 */
[----:B------:R-:W-:-:S02]  /*d9b0*/  ISETP.GT.AND P1, PT, R3, 0x69, PT ;  /* 0x000000690300780c */ /* 0x000fc40003f24270 */
[----:B------:R-:W-:Y:S01]  /*d9c0*/  F2FP.BF16.F32.PACK_AB R46, RZ, R46 ;  /* 0x0000002eff2e723e */ /* 0x000fe200000010ff */
[----:B------:R1:W-:Y:S01]  /*d9d0*/  @P5 STG.E.U16 desc[UR54][R6.64+0xc0], R98 ;  /* 0x0000c06206005986 */ /* 0x0003e2000c101536 */
[C---:B------:R-:W-:Y:S02]  /*d9e0*/  ISETP.GT.AND P5, PT, R0.reuse, RZ, P0 ;  /* 0x000000ff0000720c */ /* 0x040fe400007a4270 */
[----:B------:R-:W-:Y:S02]  /*d9f0*/  ISETP.GT.AND P4, PT, R0, RZ, P1 ;  /* 0x000000ff0000720c */ /* 0x000fe40000f84270 */
[----:B------:R-:W-:Y:S02]  /*da00*/  F2FP.BF16.F32.PACK_AB R47, RZ, R47 ;  /* 0x0000002fff2f723e */ /* 0x000fe400000010ff */
[----:B------:R-:W-:Y:S02]  /*da10*/  F2FP.BF16.F32.PACK_AB R32, RZ, R32 ;  /* 0x00000020ff20723e */ /* 0x000fe400000010ff */
[----:B------:R-:W-:-:S02]  /*da20*/  F2FP.BF16.F32.PACK_AB R33, RZ, R33 ;  /* 0x00000021ff21723e */ /* 0x000fc400000010ff */
[----:B------:R-:W-:Y:S02]  /*da30*/  F2FP.BF16.F32.PACK_AB R34, RZ, R34 ;  /* 0x00000022ff22723e */ /* 0x000fe400000010ff */
[----:B------:R-:W-:Y:S01]  /*da40*/  F2FP.BF16.F32.PACK_AB R35, RZ, R35 ;  /* 0x00000023ff23723e */ /* 0x000fe200000010ff */
[----:B------:R1:W-:Y:S01]  /*da50*/  @P5 STG.E.U16 desc[UR54][R4.64+0xd0], R100 ;  /* 0x0000d06404005986 */ /* 0x0003e2000c101536 */
[C---:B------:R-:W-:Y:S02]  /*da60*/  ISETP.GT.AND P5, PT, R0.reuse, 0x8, P0 ;  /* 0x000000080000780c */ /* 0x040fe400007a4270 */
[----:B------:R-:W-:Y:S01]  /*da70*/  F2FP.BF16.F32.PACK_AB R36, RZ, R36 ;  /* 0x00000024ff24723e */ /* 0x000fe200000010ff */
[----:B------:R1:W-:Y:S01]  /*da80*/  @P4 STG.E.U16 desc[UR54][R4.64+0xd2], R101 ;  /* 0x0000d26504004986 */ /* 0x0003e2000c101536 */
[----:B------:R-:W-:Y:S02]  /*da90*/  ISETP.GT.AND P4, PT, R0, 0x8, P1 ;  /* 0x000000080000780c */ /* 0x000fe40000f84270 */
[----:B------:R-:W-:-:S02]  /*daa0*/  F2FP.BF16.F32.PACK_AB R37, RZ, R37 ;  /* 0x00000025ff25723e */ /* 0x000fc400000010ff */
[----:B------:R-:W-:Y:S02]  /*dab0*/  F2FP.BF16.F32.PACK_AB R38, RZ, R38 ;  /* 0x00000026ff26723e */ /* 0x000fe400000010ff */
[----:B------:R-:W-:Y:S02]  /*dac0*/  F2FP.BF16.F32.PACK_AB R39, RZ, R39 ;  /* 0x00000027ff27723e */ /* 0x000fe400000010ff */
[----:B------:R-:W-:Y:S01]  /*dad0*/  F2FP.BF16.F32.PACK_AB R24, RZ, R24 ;  /* 0x00000018ff18723e */ /* 0x000fe200000010ff */
[----:B------:R1:W-:Y:S01]  /*dae0*/  @P5 STG.E.U16 desc[UR54][R6.64+0xd0], R102 ;  /* 0x0000d06606005986 */ /* 0x0003e2000c101536 */
[C---:B------:R-:W-:Y:S02]  /*daf0*/  ISETP.GT.AND P5, PT, R0.reuse, 0x80, P3 ;  /* 0x000000800000780c */ /* 0x040fe40001fa4270 */
[C---:B------:R-:W-:Y:S01]  /*db00*/  ISETP.GT.AND P3, PT, R0.reuse, 0x88, P3 ;  /* 0x000000880000780c */ /* 0x040fe20001f64270 */
[----:B------:R1:W-:Y:S01]  /*db10*/  @P4 STG.E.U16 desc[UR54][R6.64+0xd2], R103 ;  /* 0x0000d26706004986 */ /* 0x0003e2000c101536 */
[----:B------:R-:W-:-:S02]  /*db20*/  ISETP.GT.AND P4, PT, R0, 0x80, P2 ;  /* 0x000000800000780c */ /* 0x000fc40001784270 */
[C---:B------:R-:W-:Y:S02]  /*db30*/  ISETP.GT.AND P2, PT, R0.reuse, 0x88, P2 ;  /* 0x000000880000780c */ /* 0x040fe40001744270 */
[----:B------:R-:W-:Y:S02]  /*db40*/  F2FP.BF16.F32.PACK_AB R25, RZ, R25 ;  /* 0x00000019ff19723e */ /* 0x000fe400000010ff */
[----:B------:R-:W-:Y:S02]  /*db50*/  F2FP.BF16.F32.PACK_AB R26, RZ, R26 ;  /* 0x0000001aff1a723e */ /* 0x000fe400000010ff */
[----:B------:R-:W-:Y:S01]  /*db60*/  F2FP.BF16.F32.PACK_AB R27, RZ, R27 ;  /* 0x0000001bff1b723e */ /* 0x000fe200000010ff */
[----:B------:R1:W-:Y:S01]  /*db70*/  @P5 STG.E.U16 desc[UR54][R12.64+0xc0], R88 ;  /* 0x0000c0580c005986 */ /* 0x0003e2000c101536 */
[----:B------:R-:W-:Y:S02]  /*db80*/  F2FP.BF16.F32.PACK_AB R28, RZ, R28 ;  /* 0x0000001cff1c723e */ /* 0x000fe400000010ff */
[----:B------:R-:W-:Y:S01]  /*db90*/  F2FP.BF16.F32.PACK_AB R29, RZ, R29 ;  /* 0x0000001dff1d723e */ /* 0x000fe200000010ff */
[----:B------:R1:W-:Y:S01]  /*dba0*/  @P4 STG.E.U16 desc[UR54][R12.64+0xc2], R89 ;  /* 0x0000c2590c004986 */ /* 0x0003e2000c101536 */
[----:B------:R-:W-:-:S02]  /*dbb0*/  ISETP.GT.AND P4, PT, R0, 0x80, P0 ;  /* 0x000000800000780c */ /* 0x000fc40000784270 */
[C---:B------:R-:W-:Y:S01]  /*dbc0*/  ISETP.GT.AND P0, PT, R0.reuse, 0x88, P0 ;  /* 0x000000880000780c */ /* 0x040fe20000704270 */
[----:B------:R1:W-:Y:S01]  /*dbd0*/  @P3 STG.E.U16 desc[UR54][R8.64+0xc0], R90 ;  /* 0x0000c05a08003986 */ /* 0x0003e2000c101536 */
[C---:B------:R-:W-:Y:S02]  /*dbe0*/  ISETP.GT.AND P3, PT, R0.reuse, 0x80, P1 ;  /* 0x000000800000780c */ /* 0x040fe40000f64270 */
[C---:B------:R-:W-:Y:S01]  /*dbf0*/  ISETP.GT.AND P1, PT, R0.reuse, 0x88, P1 ;  /* 0x000000880000780c */ /* 0x040fe20000f24270 */
[----:B------:R1:W-:Y:S01]  /*dc00*/  @P2 STG.E.U16 desc[UR54][R8.64+0xc2], R91 ;  /* 0x0000c25b08002986 */ /* 0x0003e2000c101536 */
[----:B------:R-:W-:Y:S02]  /*dc10*/  ISETP.GT.AND P2, PT, R3, 0x71, PT ;  /* 0x000000710300780c */ /* 0x000fe40003f44270 */
[----:B------:R-:W-:Y:S02]  /*dc20*/  F2FP.BF16.F32.PACK_AB R30, RZ, R30 ;  /* 0x0000001eff1e723e */ /* 0x000fe400000010ff */
[----:B------:R-:W-:Y:S01]  /*dc30*/  F2FP.BF16.F32.PACK_AB R31, RZ, R31 ;  /* 0x0000001fff1f723e */ /* 0x000fe200000010ff */
[----:B------:R1:W-:Y:S01]  /*dc40*/  @P4 STG.E.U16 desc[UR54][R12.64+0xd0], R92 ;  /* 0x0000d05c0c004986 */ /* 0x0003e2000c101536 */
[----:B------:R-:W-:-:S03]  /*dc50*/  ISETP.GT.AND P4, PT, R0, RZ, P2 ;  /* 0x000000ff0000720c */ /* 0x000fc60001784270 */
[----:B------:R1:W-:Y:S01]  /*dc60*/  @P3 STG.E.U16 desc[UR54][R12.64+0xd2], R93 ;  /* 0x0000d25d0c003986 */ /* 0x0003e2000c101536 */
[----:B------:R-:W-:-:S03]  /*dc70*/  ISETP.GT.AND P3, PT, R3, 0x70, PT ;  /* 0x000000700300780c */ /* 0x000fc60003f64270 */
[----:B------:R1:W-:Y:S01]  /*dc80*/  @P0 STG.E.U16 desc[UR54][R8.64+0xd0], R94 ;  /* 0x0000d05e08000986 */ /* 0x0003e2000c101536 */
[C---:B------:R-:W-:Y:S02]  /*dc90*/  ISETP.GT.AND P0, PT, R0.reuse, RZ, P3 ;  /* 0x000000ff0000720c */ /* 0x040fe40001f04270 */
[C---:B------:R-:W-:Y:S01]  /*dca0*/  ISETP.GT.AND P5, PT, R0.reuse, 0x8, P3 ;  /* 0x000000080000780c */ /* 0x040fe20001fa4270 */
[----:B------:R1:W-:Y:S01]  /*dcb0*/  @P1 STG.E.U16 desc[UR54][R8.64+0xd2], R95 ;  /* 0x0000d25f08001986 */ /* 0x0003e2000c101536 */
[----:B------:R-:W-:-:S03]  /*dcc0*/  ISETP.GT.AND P1, PT, R0, 0x8, P2 ;  /* 0x000000080000780c */ /* 0x000fc60001724270 */
[----:B------:R1:W-:Y:S06]  /*dcd0*/  @P4 STG.E.U16 desc[UR54][R4.64+0xe2], R81 ;  /* 0x0000e25104004986 */ /* 0x0003ec000c101536 */
[----:B------:R1:W-:Y:S01]  /*dce0*/  @P0 STG.E.U16 desc[UR54][R4.64+0xe0], R80 ;  /* 0x0000e05004000986 */ /* 0x0003e2000c101536 */
[----:B------:R-:W-:-:S03]  /*dcf0*/  ISETP.GT.AND P0, PT, R3, 0x78, PT ;  /* 0x000000780300780c */ /* 0x000fc60003f04270 */
[----:B------:R1:W-:Y:S01]  /*dd00*/  @P1 STG.E.U16 desc[UR54][R6.64+0xe2], R83 ;  /* 0x0000e25306001986 */ /* 0x0003e2000c101536 */
[----:B------:R-:W-:-:S03]  /*dd10*/  ISETP.GT.AND P1, PT, R3, 0x79, PT ;  /* 0x000000790300780c */ /* 0x000fc60003f24270 */
[----:B------:R1:W-:Y:S01]  /*dd20*/  @P5 STG.E.U16 desc[UR54][R6.64+0xe0], R82 ;  /* 0x0000e05206005986 */ /* 0x0003e2000c101536 */
[C---:B------:R-:W-:Y:S02]  /*dd30*/  ISETP.GT.AND P5, PT, R0.reuse, RZ, P0 ;  /* 0x000000ff0000720c */ /* 0x040fe400007a4270 */
[----:B------:R-:W-:-:S11]  /*dd40*/  ISETP.GT.AND P4, PT, R0, RZ, P1 ;  /* 0x000000ff0000720c */ /* 0x000fd60000f84270 */
[----:B------:R1:W-:Y:S01]  /*dd50*/  @P5 STG.E.U16 desc[UR54][R4.64+0xf0], R84 ;  /* 0x0000f05404005986 */ /* 0x0003e2000c101536 */
[----:B------:R-:W-:-:S03]  /*dd60*/  ISETP.GT.AND P5, PT, R0, 0x8, P0 ;  /* 0x000000080000780c */ /* 0x000fc600007a4270 */
[----:B------:R1:W-:Y:S01]  /*dd70*/  @P4 STG.E.U16 desc[UR54][R4.64+0xf2], R85 ;  /* 0x0000f25504004986 */ /* 0x0003e2000c101536 */
[----:B------:R-:W-:-:S09]  /*dd80*/  ISETP.GT.AND P4, PT, R0, 0x8, P1 ;  /* 0x000000080000780c */ /* 0x000fd20000f84270 */
[----:B------:R1:W-:Y:S01]  /*dd90*/  @P5 STG.E.U16 desc[UR54][R6.64+0xf0], R86 ;  /* 0x0000f05606005986 */ /* 0x0003e2000c101536 */
[C---:B------:R-:W-:Y:S02]  /*dda0*/  ISETP.GT.AND P5, PT, R0.reuse, 0x80, P3 ;  /* 0x000000800000780c */ /* 0x040fe40001fa4270 */
[C---:B------:R-:W-:Y:S01]  /*ddb0*/  ISETP.GT.AND P3, PT, R0.reuse, 0x88, P3 ;  /* 0x000000880000780c */ /* 0x040fe20001f64270 */
[----:B------:R1:W-:Y:S01]  /*ddc0*/  @P4 STG.E.U16 desc[UR54][R6.64+0xf2], R87 ;  /* 0x0000f25706004986 */ /* 0x0003e2000c101536 */
[C---:B------:R-:W-:Y:S02]  /*ddd0*/  ISETP.GT.AND P4, PT, R0.reuse, 0x80, P2 ;  /* 0x000000800000780c */ /* 0x040fe40001784270 */
[----:B------:R-:W-:-:S07]  /*dde0*/  ISETP.GT.AND P2, PT, R0, 0x88, P2 ;  /* 0x000000880000780c */ /* 0x000fce0001744270 */
[----:B------:R1:W-:Y:S04]  /*ddf0*/  @P5 STG.E.U16 desc[UR54][R12.64+0xe0], R72 ;  /* 0x0000e0480c005986 */ /* 0x0003e8000c101536 */
[----:B------:R1:W-:Y:S01]  /*de00*/  @P4 STG.E.U16 desc[UR54][R12.64+0xe2], R73 ;  /* 0x0000e2490c004986 */ /* 0x0003e2000c101536 */
[C---:B------:R-:W-:Y:S02]  /*de10*/  ISETP.GT.AND P4, PT, R0.reuse, 0x80, P0 ;  /* 0x000000800000780c */ /* 0x040fe40000784270 */
[C---:B------:R-:W-:Y:S01]  /*de20*/  ISETP.GT.AND P0, PT, R0.reuse, 0x88, P0 ;  /* 0x000000880000780c */ /* 0x040fe20000704270 */
[----:B------:R1:W-:Y:S01]  /*de30*/  @P3 STG.E.U16 desc[UR54][R8.64+0xe0], R74 ;  /* 0x0000e04a08003986 */ /* 0x0003e2000c101536 */
[C---:B------:R-:W-:Y:S02]  /*de40*/  ISETP.GT.AND P3, PT, R0.reuse, 0x80, P1 ;  /* 0x000000800000780c */ /* 0x040fe40000f64270 */
[----:B------:R-:W-:Y:S01]  /*de50*/  ISETP.GT.AND P1, PT, R0, 0x88, P1 ;  /* 0x000000880000780c */ /* 0x000fe20000f24270 */
[----:B------:R1:W-:Y:S01]  /*de60*/  @P2 STG.E.U16 desc[UR54][R8.64+0xe2], R75 ;  /* 0x0000e24b08002986 */ /* 0x0003e2000c101536 */
[----:B------:R-:W-:-:S05]  /*de70*/  ISETP.GT.AND P2, PT, R3, 0x81, PT ;  /* 0x000000810300780c */ /* 0x000fca0003f44270 */
        /* <DEDUP_REMOVED lines=73> */
[----:B------:R-:W-:-:S03]  /*e310*/  ISETP.GT.AND P4, PT, R0, 0x8, P2 ;  /* 0x000000080000780c */ /* 0x000fc60001784270 */
[----:B------:R1:W-:Y:S01]  /*e320*/  @P3 STG.E.U16 desc[UR54][R12.64+0x132], R45 ;  /* 0x0001322d0c003986 */ /* 0x0003e2000c101536 */
[----:B------:R-:W-:-:S03]  /*e330*/  ISETP.GT.AND P3, PT, R3, 0xa1, PT ;  /* 0x000000a10300780c */ /* 0x000fc60003f64270 */
[----:B------:R1:W-:Y:S01]  /*e340*/  @P0 STG.E.U16 desc[UR54][R8.64+0x130], R46 ;  /* 0x0001302e08000986 */ /* 0x0003e2000c101536 */
[C---:B------:R-:W-:Y:S02]  /*e350*/  ISETP.GT.AND P0, PT, R0.reuse, RZ, P2 ;  /* 0x000000ff0000720c */ /* 0x040fe40001704270 */
[C---:B------:R-:W-:Y:S01]  /*e360*/  ISETP.GT.AND P5, PT, R0.reuse, 0x8, P3 ;  /* 0x000000080000780c */ /* 0x040fe20001fa4270 */
[----:B------:R1:W-:Y:S01]  /*e370*/  @P1 STG.E.U16 desc[UR54][R8.64+0x132], R47 ;  /* 0x0001322f08001986 */ /* 0x0003e2000c101536 */
[----:B------:R-:W-:-:S09]  /*e380*/  ISETP.GT.AND P1, PT, R0, RZ, P3 ;  /* 0x000000ff0000720c */ /* 0x000fd20001f24270 */
[----:B------:R1:W-:Y:S01]  /*e390*/  @P0 STG.E.U16 desc[UR54][R4.64+0x140], R32 ;  /* 0x0001402004000986 */ /* 0x0003e2000c101536 */
[----:B------:R-:W-:-:S03]  /*e3a0*/  ISETP.GT.AND P0, PT, R3, 0xa9, PT ;  /* 0x000000a90300780c */ /* 0x000fc60003f04270 */
[----:B------:R1:W-:Y:S01]  /*e3b0*/  @P1 STG.E.U16 desc[UR54][R4.64+0x142], R33 ;  /* 0x0001422104001986 */ /* 0x0003e2000c101536 */
[----:B------:R-:W-:-:S03]  /*e3c0*/  ISETP.GT.AND P1, PT, R3, 0xa8, PT ;  /* 0x000000a80300780c */ /* 0x000fc60003f24270 */
[----:B------:R1:W-:Y:S01]  /*e3d0*/  @P4 STG.E.U16 desc[UR54][R6.64+0x140], R34 ;  /* 0x0001402206004986 */ /* 0x0003e2000c101536 */
[----:B------:R-:W-:-:S03]  /*e3e0*/  ISETP.GT.AND P4, PT, R0, RZ, P0 ;  /* 0x000000ff0000720c */ /* 0x000fc60000784270 */
[----:B------:R1:W-:Y:S01]  /*e3f0*/  @P5 STG.E.U16 desc[UR54][R6.64+0x142], R35 ;  /* 0x0001422306005986 */ /* 0x0003e2000c101536 */
[----:B------:R-:W-:-:S09]  /*e400*/  ISETP.GT.AND P5, PT, R0, RZ, P1 ;  /* 0x000000ff0000720c */ /* 0x000fd20000fa4270 */
        /* <DEDUP_REMOVED lines=10> */
[----:B------:R1:W-:Y:S01]  /*e4b0*/  @P4 STG.E.U16 desc[UR54][R12.64+0x140], R24 ;  /* 0x000140180c004986 */ /* 0x0003e2000c101536 */
[C---:B------:R-:W-:Y:S02]  /*e4c0*/  ISETP.GT.AND P4, PT, R0.reuse, 0x80, P0 ;  /* 0x000000800000780c */ /* 0x040fe40000784270 */
[C---:B------:R-:W-:Y:S01]  /*e4d0*/  ISETP.GT.AND P0, PT, R0.reuse, 0x88, P0 ;  /* 0x000000880000780c */ /* 0x040fe20000704270 */
[----:B------:R1:W-:Y:S01]  /*e4e0*/  @P5 STG.E.U16 desc[UR54][R12.64+0x142], R25 ;  /* 0x000142190c005986 */ /* 0x0003e2000c101536 */
[C---:B------:R-:W-:Y:S02]  /*e4f0*/  ISETP.GT.AND P5, PT, R0.reuse, 0x80, P1 ;  /* 0x000000800000780c */ /* 0x040fe40000fa4270 */
[----:B------:R-:W-:Y:S01]  /*e500*/  ISETP.GT.AND P1, PT, R0, 0x88, P1 ;  /* 0x000000880000780c */ /* 0x000fe20000f24270 */
[----:B------:R1:W-:Y:S04]  /*e510*/  @P2 STG.E.U16 desc[UR54][R8.64+0x140], R26 ;  /* 0x0001401a08002986 */ /* 0x0003e8000c101536 */
[----:B------:R1:W-:Y:S04]  /*e520*/  @P3 STG.E.U16 desc[UR54][R8.64+0x142], R27 ;  /* 0x0001421b08003986 */ /* 0x0003e8000c101536 */
[----:B------:R1:W-:Y:S04]  /*e530*/  @P4 STG.E.U16 desc[UR54][R12.64+0x152], R29 ;  /* 0x0001521d0c004986 */ /* 0x0003e8000c101536 */
[----:B------:R1:W-:Y:S04]  /*e540*/  @P5 STG.E.U16 desc[UR54][R12.64+0x150], R28 ;  /* 0x0001501c0c005986 */ /* 0x0003e8000c101536 */
[----:B------:R1:W-:Y:S04]  /*e550*/  @P1 STG.E.U16 desc[UR54][R8.64+0x150], R30 ;  /* 0x0001501e08001986 */ /* 0x0003e8000c101536 */
[----:B------:R1:W-:Y:S02]  /*e560*/  @P0 STG.E.U16 desc[UR54][R8.64+0x152], R31 ;  /* 0x0001521f08000986 */ /* 0x0003e4000c101536 */
.L_x_381:
[----:B------:R-:W-:Y:S05]  /*e570*/  BSYNC B0 ;  /* 0x0000000000007941 */ /* 0x000fea0003800000 */
.L_x_33:
[----:B------:R-:W-:Y:S01]  /*e580*/  ULDC UR4, c[0x0][0xc] ;  /* 0x0000030000047ab9 */ /* 0x000fe20000000800 */
[----:B------:R-:W-:Y:S01]  /*e590*/  ULDC UR5, c[0x0][0x10] ;  /* 0x0000040000057ab9 */ /* 0x000fe20000000800 */
[----:B0-----:R-:W1:Y:S01]  /*e5a0*/  LDC R3, c[0x0][0x14] ;  /* 0x00000500ff037b82 */ /* 0x001e620000000800 */
[----:B------:R-:W-:Y:S01]  /*e5b0*/  UIMAD.WIDE.U32 UR4, UR4, UR5, URZ ;  /* 0x00000005040472a5 */ /* 0x000fe2000f8e003f */
[----:B------:R-:W-:Y:S01]  /*e5c0*/  IMAD.MOV.U32 R18, RZ, RZ, R22 ;  /* 0x000000ffff127224 */ /* 0x000fe200078e0016 */
[----:B------:R-:W-:-:S04]  /*e5d0*/  PRMT R0, RZ, 0x7610, R0 ;  /* 0x00007610ff007816 */ /* 0x000fc80000000000 */
[----:B-1----:R-:W-:-:S04]  /*e5e0*/  IMAD.WIDE.U32 R4, R3, UR4, R18 ;  /* 0x0000000403047c25 */ /* 0x002fc8000f8e0012 */
[----:B------:R-:W-:Y:S01]  /*e5f0*/  IMAD R3, R3, UR5, RZ ;  /* 0x0000000503037c24 */ /* 0x000fe2000f8e02ff */
[----:B------:R-:W-:Y:S01]  /*e600*/  ULDC.64 UR4, c[0x0][0x650] ;  /* 0x0001940000047ab9 */ /* 0x000fe20000000a00 */
[----:B------:R-:W-:Y:S01]  /*e610*/  IMAD.MOV.U32 R22, RZ, RZ, R4 ;  /* 0x000000ffff167224 */ /* 0x000fe200078e0004 */
[----:B------:R-:W-:Y:S01]  /*e620*/  ISETP.GE.U32.AND P0, PT, R4, UR4, PT ;  /* 0x0000000404007c0c */ /* 0x000fe2000bf06070 */
[----:B------:R-:W-:Y:S02]  /*e630*/  IMAD.IADD R19, R5, 0x1, R3 ;  /* 0x0000000105137824 */ /* 0x000fe400078e0203 */
[----:B------:R-:W-:Y:S02]  /*e640*/  IMAD.MOV.U32 R3, RZ, RZ, -0x1 ;  /* 0xffffffffff037424 */ /* 0x000fe400078e00ff */
[----:B------:R-:W-:Y:S01]  /*e650*/  IMAD.MOV.U32 R18, RZ, RZ, -0x1 ;  /* 0xffffffffff127424 */ /* 0x000fe200078e00ff */
[----:B------:R-:W-:Y:S02]  /*e660*/  ISETP.GE.U32.AND.EX P0, PT, R19, UR5, PT, P0 ;  /* 0x0000000513007c0c */ /* 0x000fe4000bf06100 */
[----:B------:R0:W-:Y:S11]  /*e670*/  STL [R1+0x4], R3 ;  /* 0x0000040301007387 */ /* 0x0001f60000100800 */
[----:B0-----:R-:W-:Y:S05]  /*e680*/  @P0 BRA `(.L_x_382) ;  /* 0x0000000400740947 */ /* 0x001fea0003800000 */
[----:B------:R-:W0:Y:S01]  /*e690*/  S2R R12, SR_CTAID.X ;  /* 0x00000000000c7919 */ /* 0x000e220000002500 */
[----:B---34-:R-:W1:Y:S01]  /*e6a0*/  LDC.64 R10, c[0x0][0x628] ;  /* 0x00018a00ff0a7b82 */ /* 0x018e620000000a00 */
[----:B------:R-:W-:Y:S01]  /*e6b0*/  ULDC UR4, c[0x0][0x150] ;  /* 0x0000540000047ab9 */ /* 0x000fe20000000800 */
[----:B------:R-:W-:Y:S01]  /*e6c0*/  IMAD.MOV.U32 R8, RZ, RZ, R22 ;  /* 0x000000ffff087224 */ /* 0x000fe200078e0016 */
[----:B------:R-:W3:Y:S01]  /*e6d0*/  S2R R20, SR_CTAID.Y ;  /* 0x0000000000147919 */ /* 0x000ee20000002600 */
[----:B------:R-:W-:-:S04]  /*e6e0*/  IMAD.MOV.U32 R9, RZ, RZ, R19 ;  /* 0x000000ffff097224 */ /* 0x000fc800078e0013 */
[----:B------:R-:W4:Y:S08]  /*e6f0*/  LDC R21, c[0x0][0x144] ;  /* 0x00005100ff157b82 */ /* 0x000f300000000800 */
[----:B------:R-:W2:Y:S08]  /*e700*/  LDC R0, c[0x0][0x630] ;  /* 0x00018c00ff007b82 */ /* 0x000eb00000000800 */
[----:B------:R-:W2:Y:S01]  /*e710*/  LDC.64 R14, c[0x0][0x620] ;  /* 0x00018800ff0e7b82 */ /* 0x000ea20000000a00 */
[----:B-1----:R-:W-:-:S04]  /*e720*/  ISETP.NE.U32.AND P0, PT, R10, RZ, PT ;  /* 0x000000ff0a00720c */ /* 0x002fc80003f05070 */
[----:B------:R-:W-:Y:S02]  /*e730*/  ISETP.NE.AND.EX P0, PT, R11, RZ, PT, P0 ;  /* 0x000000ff0b00720c */ /* 0x000fe40003f05300 */
[----:B0-----:R-:W-:-:S05]  /*e740*/  I2FP.F32.U32 R3, R12 ;  /* 0x0000000c00037245 */ /* 0x001fca0000201000 */
[----:B------:R-:W-:-:S04]  /*e750*/  FMUL R3, R3, UR4 ;  /* 0x0000000403037c20 */ /* 0x000fc80008400000 */
[----:B------:R0:W1:Y:S02]  /*e760*/  F2I.U32.TRUNC.NTZ R18, R3 ;  /* 0x0000000300127305 */ /* 0x000064000020f000 */
[----:B---34-:R-:W-:Y:S05]  /*e770*/  @!P0 BRA `(.L_x_383) ;  /* 0x0000000000288947 */ /* 0x018fea0003800000 */
[----:B0-----:R-:W0:Y:S02]  /*e780*/  LDC R3, c[0x0][0x634] ;  /* 0x00018d00ff037b82 */ /* 0x001e240000000800 */
        /* <DEDUP_REMOVED lines=9> */
.L_x_383:
[----:B------:R-:W3:Y:S01]  /*e820*/  LDC.64 R28, c[0x0][0x640] ;  /* 0x00019000ff1c7b82 */ /* 0x000ee20000000a00 */
[-CC-:B--2---:R-:W-:Y:S01]  /*e830*/  SHF.R.U64 R13, R8, R0.reuse, R9.reuse ;  /* 0x00000000080d7219 */ /* 0x184fe20000001209 */
[----:B-1----:R-:W-:Y:S01]  /*e840*/  IMAD.MOV R7, RZ, RZ, -R18 ;  /* 0x000000ffff077224 */ /* 0x002fe200078e0a12 */
[----:B------:R-:W-:Y:S01]  /*e850*/  SHF.R.U32.HI R0, RZ, R0, R9 ;  /* 0x00000000ff007219 */ /* 0x000fe20000011609 */
[----:B------:R-:W-:Y:S01]  /*e860*/  IMAD.MOV.U32 R18, RZ, RZ, R22 ;  /* 0x000000ffff127224 */ /* 0x000fe200078e0016 */
[----:B0-----:R-:W-:Y:S01]  /*e870*/  IADD3 R3, P0, RZ, -R13, RZ ;  /* 0x8000000dff037210 */ /* 0x001fe20007f1e0ff */
[----:B------:R-:W-:Y:S01]  /*e880*/  IMAD R24, R21, R7, R12 ;  /* 0x0000000715187224 */ /* 0x000fe200078e020c */
[----:B------:R-:W-:Y:S01]  /*e890*/  ULDC UR4, c[0x0][0x154] ;  /* 0x0000550000047ab9 */ /* 0x000fe20000000800 */
[----:B------:R-:W0:Y:S01]  /*e8a0*/  LDC R6, c[0x0][0x618] ;  /* 0x00018600ff067b82 */ /* 0x000e220000000800 */
[----:B------:R-:W-:Y:S02]  /*e8b0*/  IMAD.MOV.U32 R7, RZ, RZ, 0x1 ;  /* 0x00000001ff077424 */ /* 0x000fe400078e00ff */
[----:B------:R-:W-:-:S04]  /*e8c0*/  IMAD.X R5, RZ, RZ, ~R0, P0 ;  /* 0x000000ffff057224 */ /* 0x000fc800000e0e00 */
[-C--:B------:R-:W-:Y:S01]  /*e8d0*/  IMAD R0, R5, R14.reuse, RZ ;  /* 0x0000000e05007224 */ /* 0x080fe200078e02ff */
[----:B------:R-:W1:Y:S01]  /*e8e0*/  LDC R8, c[0x0][0x608] ;  /* 0x00018200ff087b82 */ /* 0x000e620000000800 */
[----:B------:R-:W-:-:S04]  /*e8f0*/  IMAD.WIDE.U32 R4, R3, R14, R18 ;  /* 0x0000000e03047225 */ /* 0x000fc800078e0012 */
[----:B------:R-:W-:Y:S01]  /*e900*/  IMAD R3, R3, R15, R0 ;  /* 0x0000000f03037224 */ /* 0x000fe200078e0200 */
[----:B------:R-:W-:Y:S02]  /*e910*/  I2FP.F32.U32 R0, R20 ;  /* 0x0000001400007245 */ /* 0x000fe40000201000 */
[----:B------:R-:W2:Y:S01]  /*e920*/  LDC R26, c[0x0][0x658] ;  /* 0x00019600ff1a7b82 */ /* 0x000ea20000000800 */
[----:B------:R-:W-:Y:S01]  /*e930*/  IMAD.IADD R3, R5, 0x1, R3 ;  /* 0x0000000105037824 */ /* 0x000fe200078e0203 */
[----:B---3--:R-:W-:Y:S01]  /*e940*/  ISETP.NE.U32.AND P0, PT, R28, RZ, PT ;  /* 0x000000ff1c00720c */ /* 0x008fe20003f05070 */
[----:B------:R-:W-:Y:S01]  /*e950*/  FMUL R0, R0, UR4 ;  /* 0x0000000400007c20 */ /* 0x000fe20008400000 */
[----:B------:R-:W-:Y:S02]  /*e960*/  IMAD.MOV.U32 R5, RZ, RZ, -0x1 ;  /* 0xffffffffff057424 */ /* 0x000fe400078e00ff */
[----:B------:R-:W-:Y:S01]  /*e970*/  ISETP.NE.AND.EX P0, PT, R29, RZ, PT, P0 ;  /* 0x000000ff1d00720c */ /* 0x000fe20003f05300 */
[----:B------:R3:W4:Y:S01]  /*e980*/  F2I.U32.TRUNC.NTZ R15, R0 ;  /* 0x00000000000f7305 */ /* 0x000722000020f000 */
[----:B------:R-:W3:Y:S01]  /*e990*/  LDC R21, c[0x0][0x148] ;  /* 0x00005200ff157b82 */ /* 0x000ee20000000800 */
[----:B0-----:R-:W-:-:S02]  /*e9a0*/  SHF.R.U64 R12, R4, R6, R3 ;  /* 0x00000006040c7219 */ /* 0x001fc40000001203 */
[----:B------:R-:W-:-:S05]  /*e9b0*/  SHF.R.U32.HI R3, RZ, R6, R3 ;  /* 0x00000006ff037219 */ /* 0x000fca0000011603 */
[----:B------:R-:W0:Y:S01]  /*e9c0*/  LDC R18, c[0x0][0x600] ;  /* 0x00018000ff127b82 */ /* 0x000e220000000800 */
[-CC-:B-1----:R-:W-:Y:S02]  /*e9d0*/  SHF.R.U64 R10, R12, R8.reuse, R3.reuse ;  /* 0x000000080c0a7219 */ /* 0x182fe40000001203 */
[----:B------:R-:W-:-:S05]  /*e9e0*/  SHF.R.U32.HI R3, RZ, R8, R3 ;  /* 0x00000008ff037219 */ /* 0x000fca0000011603 */
[----:B------:R-:W1:Y:S01]  /*e9f0*/  LDC R25, c[0x0][0x648] ;  /* 0x00019200ff197b82 */ /* 0x000e620000000800 */
[-C--:B--2---:R-:W-:Y:S02]  /*ea00*/  SHF.L.U32 R4, R5, R26.reuse, RZ ;  /* 0x0000001a05047219 */ /* 0x084fe400000006ff */
[-CC-:B------:R-:W-:Y:S02]  /*ea10*/  SHF.R.U64 R14, R10, R26.reuse, R3.reuse ;  /* 0x0000001a0a0e7219 */ /* 0x180fe40000001203 */
[----:B------:R-:W-:Y:S02]  /*ea20*/  SHF.R.U32.HI R5, RZ, R26, R3 ;  /* 0x0000001aff057219 */ /* 0x000fe40000011603 */
[----:B------:R-:W-:Y:S01]  /*ea30*/  LOP3.LUT R201, RZ, R4, RZ, 0x33, !PT ;  /* 0x00000004ffc97212 */ /* 0x000fe200078e33ff */
[----:B------:R-:W2:Y:S01]  /*ea40*/  LDC R27, c[0x0][0x638] ;  /* 0x00018e00ff1b7b82 */ /* 0x000ea20000000800 */
[----:B------:R-:W-:Y:S01]  /*ea50*/  SHF.L.U32 R26, R7, R26, RZ ;  /* 0x0000001a071a7219 */ /* 0x000fe200000006ff */
[----:B------:R-:W-:-:S06]  /*ea60*/  IMAD.MOV.U32 R4, RZ, RZ, R14 ;  /* 0x000000ffff047224 */ /* 0x000fcc00078e000e */
[----:B------:R-:W0:Y:S01]  /*ea70*/  LDC R30, c[0x0][0x610] ;  /* 0x00018400ff1e7b82 */ /* 0x000e220000000800 */
[----:B----4-:R-:W-:Y:S05]  /*ea80*/  @!P0 BRA `(.L_x_384) ;  /* 0x0000000000288947 */ /* 0x010fea0003800000 */
        /* <DEDUP_REMOVED lines=10> */
.L_x_384:
[----:B------:R-:W4:Y:S01]  /*eb30*/  LDC R3, c[0x0][0x65c] ;  /* 0x00019700ff037b82 */ /* 0x000f220000000800 */
[----:B-1-3--:R-:W-:Y:S01]  /*eb40*/  SHF.R.U64 R0, R4, R25, R5 ;  /* 0x0000001904007219 */ /* 0x00afe20000001205 */
[----:B0-----:R-:W-:Y:S01]  /*eb50*/  VIADD R5, R18, 0xffffffff ;  /* 0xffffffff12057836 */ /* 0x001fe20000000000 */
[----:B------:R-:W-:Y:S01]  /*eb60*/  LOP3.LUT R201, R10, R201, RZ, 0xc0, !PT ;  /* 0x000000c90ac97212 */ /* 0x000fe200078ec0ff */
[----:B------:R-:W-:-:S03]  /*eb70*/  IMAD.MOV R15, RZ, RZ, -R15 ;  /* 0x000000ffff0f7224 */ /* 0x000fc600078e0a0f */
[----:B------:R-:W-:Y:S01]  /*eb80*/  LOP3.LUT R5, R12, R5, RZ, 0xc0, !PT ;  /* 0x000000050c057212 */ /* 0x000fe200078ec0ff */
[----:B------:R-:W-:Y:S01]  /*eb90*/  IMAD R201, R26, R0, R201 ;  /* 0x000000001ac97224 */ /* 0x000fe200078e02c9 */
[----:B----4-:R-:W-:Y:S01]  /*eba0*/  ISETP.NE.AND P0, PT, R3, 0x1, PT ;  /* 0x000000010300780c */ /* 0x010fe20003f05270 */
[----:B------:R-:W-:-:S04]  /*ebb0*/  IMAD.MOV R3, RZ, RZ, -R0 ;  /* 0x000000ffff037224 */ /* 0x000fc800078e0a00 */
[----:B--2---:R-:W-:Y:S02]  /*ebc0*/  IMAD R0, R3, R27, R14 ;  /* 0x0000001b03007224 */ /* 0x004fe400078e020e */
[----:B------:R-:W-:Y:S02]  /*ebd0*/  IMAD.MOV.U32 R3, RZ, RZ, 0x1 ;  /* 0x00000001ff037424 */ /* 0x000fe400078e00ff */
[----:B------:R-:W-:Y:S02]  /*ebe0*/  IMAD R4, R0, R18, R5 ;  /* 0x0000001200047224 */ /* 0x000fe400078e0205 */
[----:B------:R-:W-:Y:S01]  /*ebf0*/  IMAD.MOV.U32 R18, RZ, RZ, R13 ;  /* 0x000000ffff127224 */ /* 0x000fe200078e000d */
[----:B------:R-:W-:Y:S01]  /*ec00*/  PRMT R0, R3, 0x7610, R0 ;  /* 0x0000761003007816 */ /* 0x000fe20000000000 */
[----:B------:R-:W-:-:S04]  /*ec10*/  @P0 IMAD R24, R21, R15, R20 ;  /* 0x0000000f15180224 */ /* 0x000fc800078e0214 */
[----:B------:R-:W-:-:S05]  /*ec20*/  IMAD R201, R201, R30, R24 ;  /* 0x0000001ec9c97224 */ /* 0x000fca00078e0218 */
[----:B------:R-:W-:Y:S02]  /*ec30*/  SEL R3, R4, R201, !P0 ;  /* 0x000000c904037207 */ /* 0x000fe40004000000 */
[----:B------:R-:W-:-:S03]  /*ec40*/  SEL R201, R201, R4, !P0 ;  /* 0x00000004c9c97207 */ /* 0x000fc60004000000 */
[----:B------:R0:W-:Y:S04]  /*ec50*/  STL [R1+0x4], R3 ;  /* 0x0000040301007387 */ /* 0x0001e80000100800 */
.L_x_382:
[----:B------:R1:W-:Y:S01]  /*ec60*/  STL [R1], R201 ;  /* 0x000000c901007387 */ /* 0x0003e20000100800 */
[----:B------:R-:W-:-:S13]  /*ec70*/  LOP3.LUT P0, RZ, R0, 0xff, RZ, 0xc0, !PT ;  /* 0x000000ff00ff7812 */ /* 0x000fda000780c0ff */
[----:B-1----:R-:W-:Y:S05]  /*ec80*/  @P0 BRA `(.L_x_385) ;  /* 0xffffff2400a40947 */ /* 0x002fea000383ffff */
[----:B------:R-:W-:Y:S05]  /*ec90*/  EXIT ;  /* 0x000000000000794d */ /* 0x000fea0003800000 */
.L_x_8:
[----:B0-----:R-:W-:Y:S01]  /*eca0*/  ULDC.64 UR4, c[0x0][0x650] ;  /* 0x0001940000047ab9 */ /* 0x001fe20000000a00 */
[----:B------:R-:W-:Y:S01]  /*ecb0*/  PRMT R2, RZ, 0x7610, R2 ;  /* 0x00007610ff027816 */ /* 0x000fe20000000002 */
[----:B------:R-:W-:Y:S01]  /*ecc0*/  IMAD.MOV.U32 R12, RZ, RZ, -0x1 ;  /* 0xffffffffff0c7424 */ /* 0x000fe200078e00ff */
[----:B------:R-:W-:Y:S01]  /*ecd0*/  ISETP.GE.U32.AND P0, PT, R22, UR4, PT ;  /* 0x0000000416007c0c */ /* 0x000fe2000bf06070 */
[----:B------:R-:W-:Y:S02]  /*ece0*/  IMAD.MOV.U32 R21, RZ, RZ, -0x1 ;  /* 0xffffffffff157424 */ /* 0x000fe400078e00ff */
[----:B------:R-:W-:Y:S01]  /*ecf0*/  IMAD.MOV.U32 R13, RZ, RZ, -0x1 ;  /* 0xffffffffff0d7424 */ /* 0x000fe200078e00ff */
[----:B------:R-:W-:-:S13]  /*ed00*/  ISETP.GE.U32.AND.EX P0, PT, R19, UR5, PT, P0 ;  /* 0x0000000513007c0c */ /* 0x000fda000bf06100 */
[----:B------:R-:W-:Y:S05]  /*ed10*/  @P0 BRA `(.L_x_386) ;  /* 0x0000000400340947 */ /* 0x000fea0003800000 */
        /* <DEDUP_REMOVED lines=18> */
.L_x_387:
[----:B------:R-:W0:Y:S01]  /*ee40*/  LDC.64 R28, c[0x0][0x640] ;  /* 0x00019000ff1c7b82 */ /* 0x000e220000000a00 */
[-CC-:B------:R-:W-:Y:S01]  /*ee50*/  SHF.R.U64 R16, R12, R2.reuse, R13.reuse ;  /* 0x000000020c107219 */ /* 0x180fe2000000120d */
[----:B------:R-:W-:Y:S01]  /*ee60*/  IMAD.MOV.U32 R18, RZ, RZ, R22 ;  /* 0x000000ffff127224 */ /* 0x000fe200078e0016 */
[----:B------:R-:W-:Y:S01]  /*ee70*/  SHF.R.U32.HI R2, RZ, R2, R13 ;  /* 0x00000002ff027219 */ /* 0x000fe2000001160d */
[----:B------:R-:W-:Y:S01]  /*ee80*/  IMAD.MOV.U32 R26, RZ, RZ, 0x1 ;  /* 0x00000001ff1a7424 */ /* 0x000fe200078e00ff */
[----:B------:R-:W-:-:S03]  /*ee90*/  IADD3 R11, P0, RZ, -R16, RZ ;  /* 0x80000010ff0b7210 */ /* 0x000fc60007f1e0ff */
[----:B------:R-:W1:Y:S02]  /*eea0*/  LDC R10, c[0x0][0x618] ;  /* 0x00018600ff0a7b82 */ /* 0x000e640000000800 */
[----:B------:R-:W-:-:S04]  /*eeb0*/  IMAD.X R9, RZ, RZ, ~R2, P0 ;  /* 0x000000ffff097224 */ /* 0x000fc800000e0e02 */
[-C--:B------:R-:W-:Y:S02]  /*eec0*/  IMAD R2, R9, R24.reuse, RZ ;  /* 0x0000001809027224 */ /* 0x080fe400078e02ff */
[----:B------:R-:W2:Y:S01]  /*eed0*/  LDC R12, c[0x0][0x608] ;  /* 0x00018200ff0c7b82 */ /* 0x000ea20000000800 */
[----:B------:R-:W-:-:S04]  /*eee0*/  IMAD.WIDE.U32 R8, R11, R24, R18 ;  /* 0x000000180b087225 */ /* 0x000fc800078e0012 */
[----:B------:R-:W-:-:S03]  /*eef0*/  IMAD R11, R11, R25, R2 ;  /* 0x000000190b0b7224 */ /* 0x000fc600078e0202 */
[----:B------:R-:W3:Y:S01]  /*ef00*/  LDC R27, c[0x0][0x658] ;  /* 0x00019600ff1b7b82 */ /* 0x000ee20000000800 */
[----:B------:R-:W-:Y:S01]  /*ef10*/  IMAD.IADD R9, R9, 0x1, R11 ;  /* 0x0000000109097824 */ /* 0x000fe200078e020b */
[----:B0-----:R-:W-:-:S04]  /*ef20*/  ISETP.NE.U32.AND P0, PT, R28, RZ, PT ;  /* 0x000000ff1c00720c */ /* 0x001fc80003f05070 */
[----:B------:R-:W-:Y:S02]  /*ef30*/  ISETP.NE.AND.EX P0, PT, R29, RZ, PT, P0 ;  /* 0x000000ff1d00720c */ /* 0x000fe40003f05300 */
[----:B------:R-:W0:Y:S01]  /*ef40*/  LDC R18, c[0x0][0x600] ;  /* 0x00018000ff127b82 */ /* 0x000e220000000800 */
[-CC-:B-1----:R-:W-:Y:S01]  /*ef50*/  SHF.R.U64 R6, R8, R10.reuse, R9.reuse ;  /* 0x0000000a08067219 */ /* 0x182fe20000001209 */
[----:B------:R-:W-:Y:S01]  /*ef60*/  IMAD.MOV.U32 R8, RZ, RZ, -0x1 ;  /* 0xffffffffff087424 */ /* 0x000fe200078e00ff */
[----:B------:R-:W-:-:S05]  /*ef70*/  SHF.R.U32.HI R9, RZ, R10, R9 ;  /* 0x0000000aff097219 */ /* 0x000fca0000011609 */
[----:B------:R-:W1:Y:S01]  /*ef80*/  LDC R20, c[0x0][0x648] ;  /* 0x00019200ff147b82 */ /* 0x000e620000000800 */
[-CC-:B--2---:R-:W-:Y:S02]  /*ef90*/  SHF.R.U64 R21, R6, R12.reuse, R9.reuse ;  /* 0x0000000c06157219 */ /* 0x184fe40000001209 */
[----:B------:R-:W-:-:S05]  /*efa0*/  SHF.R.U32.HI R2, RZ, R12, R9 ;  /* 0x0000000cff027219 */ /* 0x000fca0000011609 */
[----:B------:R-:W2:Y:S01]  /*efb0*/  LDC R24, c[0x0][0x638] ;  /* 0x00018e00ff187b82 */ /* 0x000ea20000000800 */
[-C--:B---3--:R-:W-:Y:S02]  /*efc0*/  SHF.L.U32 R8, R8, R27.reuse, RZ ;  /* 0x0000001b08087219 */ /* 0x088fe400000006ff */
[-CC-:B------:R-:W-:Y:S02]  /*efd0*/  SHF.R.U64 R23, R21, R27.reuse, R2.reuse ;  /* 0x0000001b15177219 */ /* 0x180fe40000001202 */
[----:B------:R-:W-:Y:S02]  /*efe0*/  LOP3.LUT R30, RZ, R8, RZ, 0x33, !PT ;  /* 0x00000008ff1e7212 */ /* 0x000fe400078e33ff */
[----:B------:R-:W-:Y:S01]  /*eff0*/  SHF.R.U32.HI R9, RZ, R27, R2 ;  /* 0x0000001bff097219 */ /* 0x000fe20000011602 */
[----:B------:R-:W3:Y:S01]  /*f000*/  LDC R25, c[0x0][0x610] ;  /* 0x00018400ff197b82 */ /* 0x000ee20000000800 */
[----:B------:R-:W-:Y:S01]  /*f010*/  IMAD.MOV.U32 R8, RZ, RZ, R23 ;  /* 0x000000ffff087224 */ /* 0x000fe200078e0017 */
[----:B------:R-:W-:Y:S06]  /*f020*/  @!P0 BRA `(.L_x_388) ;  /* 0x0000000000288947 */ /* 0x000fec0003800000 */
        /* <DEDUP_REMOVED lines=10> */
.L_x_388:
[----:B------:R-:W4:Y:S01]  /*f0d0*/  LDC R2, c[0x0][0x65c] ;  /* 0x00019700ff027b82 */ /* 0x000f220000000800 */
[----:B-1----:R-:W-:Y:S01]  /*f0e0*/  SHF.R.U64 R5, R8, R20, R9 ;  /* 0x0000001408057219 */ /* 0x002fe20000001209 */
[----:B0-----:R-:W-:Y:S01]  /*f0f0*/  VIADD R9, R18, 0xffffffff ;  /* 0xffffffff12097836 */ /* 0x001fe20000000000 */
[----:B------:R-:W-:Y:S01]  /*f100*/  SHF.L.U32 R26, R26, R27, RZ ;  /* 0x0000001b1a1a7219 */ /* 0x000fe200000006ff */
[----:B------:R-:W-:Y:S02]  /*f110*/  IMAD.MOV.U32 R13, RZ, RZ, R16 ;  /* 0x000000ffff0d7224 */ /* 0x000fe400078e0010 */
[----:B------:R-:W-:Y:S01]  /*f120*/  IMAD.MOV R8, RZ, RZ, -R5 ;  /* 0x000000ffff087224 */ /* 0x000fe200078e0a05 */
[----:B----4-:R-:W-:Y:S02]  /*f130*/  ISETP.NE.AND P0, PT, R2, 0x1, PT ;  /* 0x000000010200780c */ /* 0x010fe40003f05270 */
[----:B------:R-:W-:-:S11]  /*f140*/  LOP3.LUT R2, R21, R30, RZ, 0xc0, !PT ;  /* 0x0000001e15027212 */ /* 0x000fd600078ec0ff */
[----:B------:R-:W-:Y:S02]  /*f150*/  @P0 IMAD R3, R7, R14, R4 ;  /* 0x0000000e07030224 */ /* 0x000fe400078e0204 */
[----:B------:R-:W-:Y:S01]  /*f160*/  IMAD R4, R26, R5, R2 ;  /* 0x000000051a047224 */ /* 0x000fe200078e0202 */
[----:B------:R-:W-:Y:S01]  /*f170*/  LOP3.LUT R5, R6, R9, RZ, 0xc0, !PT ;  /* 0x0000000906057212 */ /* 0x000fe200078ec0ff */
[----:B--2---:R-:W-:Y:S02]  /*f180*/  IMAD R2, R8, R24, R23 ;  /* 0x0000001808027224 */ /* 0x004fe400078e0217 */
[----:B---3--:R-:W-:Y:S02]  /*f190*/  IMAD R3, R4, R25, R3 ;  /* 0x0000001904037224 */ /* 0x008fe400078e0203 */
[----:B------:R-:W-:Y:S02]  /*f1a0*/  IMAD R12, R2, R18, R5 ;  /* 0x00000012020c7224 */ /* 0x000fe400078e0205 */
[----:B------:R-:W-:-:S03]  /*f1b0*/  IMAD.MOV.U32 R4, RZ, RZ, 0x1 ;  /* 0x00000001ff047424 */ /* 0x000fc600078e00ff */
[----:B------:R-:W-:Y:S02]  /*f1c0*/  SEL R21, R12, R3, !P0 ;  /* 0x000000030c157207 */ /* 0x000fe40004000000 */
[----:B------:R-:W-:Y:S02]  /*f1d0*/  PRMT R2, R4, 0x7610, R2 ;  /* 0x0000761004027816 */ /* 0x000fe40000000002 */
[----:B------:R-:W-:-:S07]  /*f1e0*/  SEL R12, R3, R12, !P0 ;  /* 0x0000000c030c7207 */ /* 0x000fce0004000000 */
.L_x_386:
[----:B------:R-:W-:-:S08]  /*f1f0*/  NOP ;  /* 0x0000000000007918 */ /* 0x000fd00000000000 */
[----:B------:R-:W0:-:S00]  /*f200*/  USETMAXREG.DEALLOC.CTAPOOL 0x28 ;  /* 0x00000028000079c8 */ /* 0x000e0000080e0500 */
[----:B0-----:R-:W-:-:S13]  /*f210*/  ISETP.NE.AND P0, PT, R0, RZ, PT ;  /* 0x000000ff0000720c */ /* 0x001fda0003f05270 */
[----:B------:R-:W-:Y:S05]  /*f220*/  @P0 EXIT ;  /* 0x000000000000094d */ /* 0x000fea0003800000 */
[----:B------:R-:W-:Y:S01]  /*f230*/  LOP3.LUT P0, RZ, R2, 0xff, RZ, 0xc0, !PT ;  /* 0x000000ff02ff7812 */ /* 0x000fe2000780c0ff */
[----:B------:R-:W-:Y:S02]  /*f240*/  IMAD.MOV.U32 R0, RZ, RZ, 0x1 ;  /* 0x00000001ff007424 */ /* 0x000fe400078e00ff */
[----:B------:R-:W-:-:S10]  /*f250*/  IMAD.MOV.U32 R10, RZ, RZ, RZ ;  /* 0x000000ffff0a7224 */ /* 0x000fd400078e00ff */
[----:B------:R-:W-:Y:S05]  /*f260*/  @!P0 BRA `(.L_x_389) ;  /* 0x0000000c00488947 */ /* 0x000fea0003800000 */
[----:B------:R-:W0:Y:S01]  /*f270*/  LDC R0, c[0x0][0x28c] ;  /* 0x0000a300ff007b82 */ /* 0x000e220000000800 */
[----:B------:R-:W1:Y:S01]  /*f280*/  S2R R8, SR_CgaCtaId ;  /* 0x0000000000087919 */ /* 0x000e620000008800 */
[----:B------:R-:W-:Y:S01]  /*f290*/  ULDC UR5, c[0x0][0x600] ;  /* 0x0001800000057ab9 */ /* 0x000fe20000000800 */
[----:B------:R-:W-:Y:S01]  /*f2a0*/  ULDC UR4, c[0x0][0xc] ;  /* 0x0000030000047ab9 */ /* 0x000fe20000000800 */
[----:B------:R-:W-:Y:S01]  /*f2b0*/  UIADD3 UR16, UR5, -0x1, URZ ;  /* 0xffffffff05107890 */ /* 0x000fe2000fffe03f */
[----:B------:R-:W-:Y:S01]  /*f2c0*/  BSSY B0, `(.L_x_389) ;  /* 0x00000cc000007945 */ /* 0x000fe20003800000 */
[----:B------:R-:W-:Y:S01]  /*f2d0*/  ULDC UR6, c[0x0][0x658] ;  /* 0x0001960000067ab9 */ /* 0x000fe20000000800 */
[----:B------:R-:W-:Y:S01]  /*f2e0*/  ULDC UR5, c[0x0][0x10] ;  /* 0x0000040000057ab9 */ /* 0x000fe20000000800 */
[----:B------:R-:W-:Y:S01]  /*f2f0*/  UMOV UR7, 0xffffffff ;  /* 0xffffffff00077882 */ /* 0x000fe20000000000 */
[----:B------:R-:W-:Y:S01]  /*f300*/  UMOV UR8, 0x1 ;  /* 0x0000000100087882 */ /* 0x000fe20000000000 */
[----:B------:R-:W-:Y:S01]  /*f310*/  UIMAD.WIDE.U32 UR4, UR4, UR5, URZ ;  /* 0x00000005040472a5 */ /* 0x000fe2000f8e003f */
[----:B------:R-:W-:Y:S01]  /*f320*/  IMAD.MOV.U32 R11, RZ, RZ, 0x1 ;  /* 0x00000001ff0b7424 */ /* 0x000fe200078e00ff */
[----:B------:R-:W-:Y:S01]  /*f330*/  USHF.L.U32 UR7, UR7, UR6, URZ ;  /* 0x0000000607077299 */ /* 0x000fe2000800063f */
[----:B------:R-:W-:Y:S01]  /*f340*/  LOP3.LUT R6, R17, 0x2, RZ, 0xfc, !PT ;  /* 0x0000000211067812 */ /* 0x000fe200078efcff */
[----:B------:R-:W-:Y:S01]  /*f350*/  USHF.L.U32 UR18, UR8, UR6, URZ ;  /* 0x0000000608127299 */ /* 0x000fe2000800063f */
[----:B------:R-:W-:Y:S01]  /*f360*/  IMAD.MOV.U32 R10, RZ, RZ, RZ ;  /* 0x000000ffff0a7224 */ /* 0x000fe200078e00ff */
[----:B------:R-:W-:Y:S01]  /*f370*/  ULOP3.LUT UR17, URZ, UR7, URZ, 0x33, !UPT ;  /* 0x000000073f117292 */ /* 0x000fe2000f8e333f */
[----:B------:R-:W-:Y:S01]  /*f380*/  ULDC UR6, c[0x0][0x14] ;  /* 0x0000050000067ab9 */ /* 0x000fe20000000800 */
[----:B------:R-:W-:Y:S01]  /*f390*/  ULDC.64 UR22, c[0x0][0x198] ;  /* 0x0000660000167ab9 */ /* 0x000fe20000000a00 */
[----:B------:R-:W-:-:S02]  /*f3a0*/  UIMAD.WIDE.U32 UR20, UR4, UR6, URZ ;  /* 0x00000006041472a5 */ /* 0x000fc4000f8e003f */
[----:B------:R-:W-:Y:S01]  /*f3b0*/  UIMAD UR13, UR5, UR6, URZ ;  /* 0x00000006050d72a4 */ /* 0x000fe2000f8e023f */
[----:B0-----:R-:W-:-:S03]  /*f3c0*/  VIADD R0, R0, 0x1f ;  /* 0x0000001f00007836 */ /* 0x001fc60000000000 */
[----:B------:R-:W-:Y:S02]  /*f3d0*/  UIADD3 UR13, UR21, UR13, URZ ;  /* 0x0000000d150d7290 */ /* 0x000fe4000fffe03f */
[----:B------:R-:W-:-:S04]  /*f3e0*/  SHF.R.S32.HI R3, RZ, 0x1f, R0 ;  /* 0x0000001fff037819 */ /* 0x000fc80000011400 */
[----:B------:R-:W-:Y:S01]  /*f3f0*/  LEA.HI R3, R3, R0, RZ, 0x5 ;  /* 0x0000000003037211 */ /* 0x000fe200078f28ff */
[----:B------:R-:W-:Y:S01]  /*f400*/  IMAD.MOV.U32 R0, RZ, RZ, 0x1 ;  /* 0x00000001ff007424 */ /* 0x000fe200078e00ff */
[----:B-1----:R-:W-:Y:S02]  /*f410*/  LOP3.LUT R8, R8, 0x1, RZ, 0xc0, !PT ;  /* 0x0000000108087812 */ /* 0x002fe400078ec0ff */
[----:B------:R-:W-:-:S05]  /*f420*/  SHF.R.S32.HI R7, RZ, 0x5, R3 ;  /* 0x00000005ff077819 */ /* 0x000fca0000011403 */
[----:B------:R-:W-:-:S07]  /*f430*/  VIADD R9, R7, 0x1 ;  /* 0x0000000107097836 */ /* 0x000fce0000000000 */
.L_x_400:
[----:B------:R-:W-:-:S03]  /*f440*/  UMOV UR4, 0xffffffff ;  /* 0xffffffff00047882 */ /* 0x000fc60000000000 */
[----:B------:R-:W-:Y:S05]  /*f450*/  BRA.DIV UR4, `(.L_x_390) ;  /* 0x00000012046c7947 */ /* 0x000fea000b800000 */
[----:B------:R-:W-:-:S13]  /*f460*/  ELECT P6, URZ, PT ;  /* 0x00000000003f782f */ /* 0x000fda00038c0000 */
.L_x_416:
[----:B------:R-:W0:Y:S01]  /*f470*/  LDC R2, c[0x0][0x28c] ;  /* 0x0000a300ff027b82 */ /* 0x000e220000000800 */
[----:B------:R-:W-:Y:S01]  /*f480*/  BSSY B1, `(.L_x_391) ;  /* 0x000003b000017945 */ /* 0x000fe20003800000 */
[----:B0-----:R-:W-:-:S13]  /*f490*/  ISETP.LT.OR P6, PT, R2, 0x1, !P6 ;  /* 0x000000010200780c */ /* 0x001fda00077c1670 */
[----:B------:R-:W-:Y:S05]  /*f4a0*/  @P6 BRA `(.L_x_392) ;  /* 0x0000000000e06947 */ /* 0x000fea0003800000 */
[----:B------:R-:W-:Y:S02]  /*f4b0*/  IMAD R21, R21, 0x2, R8 ;  /* 0x0000000215157824 */ /* 0x000fe400078e0208 */
[----:B------:R-:W-:Y:S02]  /*f4c0*/  IMAD R14, R12, 0xc0, RZ ;  /* 0x000000c00c0e7824 */ /* 0x000fe400078e02ff */
[----:B------:R-:W-:Y:S02]  /*f4d0*/  IMAD.MOV.U32 R18, RZ, RZ, RZ ;  /* 0x000000ffff127224 */ /* 0x000fe400078e00ff */
[----:B------:R-:W-:Y:S02]  /*f4e0*/  IMAD.MOV.U32 R2, RZ, RZ, R9 ;  /* 0x000000ffff027224 */ /* 0x000fe400078e0009 */
[----:B------:R-:W-:Y:S02]  /*f4f0*/  IMAD.MOV.U32 R3, RZ, RZ, R0 ;  /* 0x000000ffff037224 */ /* 0x000fe400078e0000 */
[----:B------:R-:W-:-:S02]  /*f500*/  IMAD.MOV.U32 R5, RZ, RZ, R10 ;  /* 0x000000ffff057224 */ /* 0x000fc400078e000a */
[----:B------:R-:W-:-:S07]  /*f510*/  IMAD R21, R21, 0x58, RZ ;  /* 0x0000005815157824 */ /* 0x000fce00078e02ff */
.L_x_395:
[----:B------:R-:W0:Y:S01]  /*f520*/  S2R R15, SR_CgaCtaId ;  /* 0x00000000000f7919 */ /* 0x000e220000008800 */
[----:B------:R-:W-:Y:S01]  /*f530*/  MOV R4, 0x400 ;  /* 0x0000040000047802 */ /* 0x000fe20000000f00 */
[----:B------:R-:W1:Y:S03]  /*f540*/  S2R R12, SR_TID.X ;  /* 0x00000000000c7919 */ /* 0x000e660000002100 */
[----:B0-----:R-:W-:Y:S02]  /*f550*/  LEA R16, R15, R4, 0x18 ;  /* 0x000000040f107211 */ /* 0x001fe400078ec0ff */
[----:B------:R-:W-:Y:S02]  /*f560*/  SHF.L.U32 R4, R3, 0x1f, RZ ;  /* 0x0000001f03047819 */ /* 0x000fe400000006ff */
[----:B-1----:R-:W-:Y:S01]  /*f570*/  LOP3.LUT P1, RZ, R12, 0x7f, RZ, 0xc0, !PT ;  /* 0x0000007f0cff7812 */ /* 0x002fe2000782c0ff */
[----:B------:R-:W-:-:S04]  /*f580*/  IMAD R15, R5, 0x8, R16 ;  /* 0x00000008050f7824 */ /* 0x000fc800078e0210 */
[----:B------:R-:W0:Y:S08]  /*f590*/  SYNCS.PHASECHK.TRANS64.TRYWAIT P0, [R15+URZ+0x48], R4 ;  /* 0x000048040f0075a7 */ /* 0x000e30000800017f */
[----:B------:R-:W1:Y:S01]  /*f5a0*/  @!P1 LDC R12, c[0x0][0x500] ;  /* 0x00014000ff0c9b82 */ /* 0x000e620000000800 */
[----:B0-----:R-:W-:Y:S05]  /*f5b0*/  @!P0 BRA `(.L_x_393) ;  /* 0x0000001000348947 */ /* 0x001fea0003800000 */
.L_x_417:
[----:B0-----:R-:W-:Y:S01]  /*f5c0*/  PRMT R4, R6, 0x9910, RZ ;  /* 0x0000991006047816 */ /* 0x001fe200000000ff */
[----:B-1----:R0:W-:Y:S03]  /*f5d0*/  @!P1 SYNCS.ARRIVE.TRANS64 RZ, [R15+URZ], R12 ;  /* 0x0000000c0fff99a7 */ /* 0x0021e6000800003f */
[----:B------:R-:W-:-:S13]  /*f5e0*/  ISETP.NE.AND P0, PT, R4, 0x2, PT ;  /* 0x000000020400780c */ /* 0x000fda0003f05270 */
[----:B0-----:R-:W-:Y:S05]  /*f5f0*/  @P0 BRA `(.L_x_394) ;  /* 0x0000000000040947 */ /* 0x001fea0003800000 */
[----:B------:R-:W-:Y:S01]  /*f600*/  BPT.TRAP 0x1 ;  /* 0x000000040000795c */ /* 0x000fe20000300000 */
.L_x_394:
[----:B------:R-:W-:Y:S01]  /*f610*/  IMAD R4, R5, 0x2, R8 ;  /* 0x0000000205047824 */ /* 0x000fe200078e0208 */
[----:B------:R-:W-:Y:S01]  /*f620*/  R2UR UR9, R15 ;  /* 0x000000000f0972ca */ /* 0x000fe200000e0000 */
[--C-:B------:R-:W-:Y:S01]  /*f630*/  IMAD R12, R5, 0x3000, R16.reuse ;  /* 0x00003000050c7824 */ /* 0x100fe200078e0210 */
[----:B------:R-:W-:Y:S01]  /*f640*/  UIADD3 UR4, UP0, UR22, 0xf0, URZ ;  /* 0x000000f016047890 */ /* 0x000fe2000ff1e03f */
[----:B------:R-:W-:Y:S01]  /*f650*/  IMAD R4, R4, 0xb00, RZ ;  /* 0x00000b0004047824 */ /* 0x000fe200078e02ff */
[----:B------:R-:W-:Y:S01]  /*f660*/  R2UR UR11, R14 ;  /* 0x000000000e0b72ca */ /* 0x000fe200000e0000 */
[----:B------:R-:W-:Y:S01]  /*f670*/  VIADD R2, R2, 0xffffffff ;  /* 0xffffffff02027836 */ /* 0x000fe20000000000 */
[----:B------:R-:W-:Y:S01]  /*f680*/  R2UR UR5, R12 ;  /* 0x000000000c0572ca */ /* 0x000fe200000e0000 */
[----:B------:R-:W-:Y:S01]  /*f690*/  IMAD R4, R4, 0x2, R16 ;  /* 0x0000000204047824 */ /* 0x000fe200078e0210 */
[----:B------:R-:W-:Y:S01]  /*f6a0*/  R2UR UR10, R18 ;  /* 0x00000000120a72ca */ /* 0x000fe200000e0000 */
[----:B------:R-:W-:Y:S01]  /*f6b0*/  UIADD3 UR24, UP1, UR22, 0x1f0, URZ ;  /* 0x000001f016187890 */ /* 0x000fe2000ff3e03f */
[----:B------:R-:W-:Y:S01]  /*f6c0*/  R2UR UR12, R13 ;  /* 0x000000000d0c72ca */ /* 0x000fe200000e0000 */
[----:B------:R-:W-:Y:S01]  /*f6d0*/  VIADD R5, R5, 0x1 ;  /* 0x0000000105057836 */ /* 0x000fe20000000000 */
[----:B------:R-:W-:Y:S01]  /*f6e0*/  R2UR UR8, R4 ;  /* 0x00000000040872ca */ /* 0x000fe200000e0000 */
[----:B------:R-:W-:Y:S01]  /*f6f0*/  UIADD3.X UR25, URZ, UR23, URZ, UP1, !UPT ;  /* 0x000000173f197290 */ /* 0x000fe20008ffe43f */
[----:B------:R-:W-:Y:S01]  /*f700*/  R2UR UR19, R21 ;  /* 0x00000000151372ca */ /* 0x000fe200000e0000 */
[----:B------:R-:W-:Y:S01]  /*f710*/  UMOV UR6, 0x0 ;  /* 0x0000000000067882 */ /* 0x000fe20000000000 */
[----:B------:R-:W-:Y:S01]  /*f720*/  ISETP.GT.AND P1, PT, R2, 0x1, PT ;  /* 0x000000010200780c */ /* 0x000fe20003f24270 */
[----:B------:R-:W-:Y:S01]  /*f730*/  UMOV UR7, 0x10000000 ;  /* 0x1000000000077882 */ /* 0x000fe20000000000 */
[C---:B------:R-:W-:Y:S01]  /*f740*/  ISETP.NE.AND P0, PT, R5.reuse, 0x9, PT ;  /* 0x000000090500780c */ /* 0x040fe20003f05270 */
[----:B------:R-:W-:Y:S01]  /*f750*/  UIADD3 UR14, UR5, 0x180, URZ ;  /* 0x00000180050e7890 */ /* 0x000fe2000fffe03f */
[----:B------:R-:W-:Y:S01]  /*f760*/  VIADD R18, R18, 0x20 ;  /* 0x0000002012127836 */ /* 0x000fe20000000000 */
[----:B------:R-:W-:Y:S01]  /*f770*/  UIADD3.X UR5, URZ, UR23, URZ, UP0, !UPT ;  /* 0x000000173f057290 */ /* 0x000fe200087fe43f */
[----:B------:R-:W-:Y:S01]  /*f780*/  SEL R4, RZ, 0x1, P0 ;  /* 0x00000001ff047807 */ /* 0x000fe20000000000 */
[----:B------:R-:W-:Y:S01]  /*f790*/  UMOV UR26, 0x30000 ;  /* 0x00030000001a7882 */ /* 0x000fe20000000000 */
[----:B------:R-:W-:Y:S01]  /*f7a0*/  SEL R5, R5, RZ, P0 ;  /* 0x000000ff05057207 */ /* 0x000fe20000000000 */
[----:B------:R-:W-:Y:S01]  /*f7b0*/  UIADD3 UR15, UR8, 0x1b180, URZ ;  /* 0x0001b180080f7890 */ /* 0x000fe2000fffe03f */
[----:B------:R-:W-:-:S02]  /*f7c0*/  LOP3.LUT R3, R3, R4, RZ, 0x3c, !PT ;  /* 0x0000000403037212 */ /* 0x000fc400078e3cff */
[----:B------:R-:W-:Y:S02]  /*f7d0*/  UMOV UR8, UR14 ;  /* 0x0000000e00087c82 */ /* 0x000fe40008000000 */
[----:B------:R0:W-:Y:S02]  /*f7e0*/  UTMALDG.3D [UR8], [UR4], desc[UR6] ;  /* 0x00000608040075b4 */ /* 0x0001e40008011000 */
[----:B0-----:R-:W-:Y:S01]  /*f7f0*/  UMOV UR8, UR15 ;  /* 0x0000000f00087c82 */ /* 0x001fe20008000000 */
[----:B------:R-:W-:Y:S02]  /*f800*/  UMOV UR11, UR19 ;  /* 0x00000013000b7c82 */ /* 0x000fe40008000000 */
[----:B------:R0:W-:Y:S02]  /*f810*/  UTMALDG.3D.MULTICAST [UR8], [UR24], UR26, desc[UR6] ;  /* 0x00000608180073b4 */ /* 0x0001e4000801181a */
[----:B0-----:R-:W-:Y:S05]  /*f820*/  @P1 BRA `(.L_x_395) ;  /* 0xfffffffc003c1947 */ /* 0x001fea000383ffff */
.L_x_392:
[----:B------:R-:W-:Y:S05]  /*f830*/  BSYNC B1 ;  /* 0x0000000000017941 */ /* 0x000fea0003800000 */
.L_x_391:
[----:B------:R-:W-:Y:S01]  /*f840*/  LOP3.LUT P1, RZ, R11, 0xff, RZ, 0xc0, !PT ;  /* 0x000000ff0bff7812 */ /* 0x000fe2000782c0ff */
[C---:B------:R-:W-:Y:S01]  /*f850*/  IMAD.IADD R10, R7.reuse, 0x1, R10 ;  /* 0x00000001070a7824 */ /* 0x040fe200078e020a */
[----:B------:R-:W-:Y:S01]  /*f860*/  ULDC.64 UR4, c[0x0][0x650] ;  /* 0x0001940000047ab9 */ /* 0x000fe20000000a00 */
[C---:B------:R-:W-:Y:S01]  /*f870*/  ISETP.GE.U32.AND P2, PT, R7.reuse, 0x9, PT ;  /* 0x000000090700780c */ /* 0x040fe20003f46070 */
[----:B------:R-:W-:Y:S01]  /*f880*/  BSSY B1, `(.L_x_396) ;  /* 0x000006d000017945 */ /* 0x000fe20003800000 */
[----:B------:R-:W-:Y:S01]  /*f890*/  IMAD.MOV.U32 R12, RZ, RZ, -0x1 ;  /* 0xffffffffff0c7424 */ /* 0x000fe200078e00ff */
[----:B------:R-:W-:Y:S01]  /*f8a0*/  ISETP.GT.U32.AND P0, PT, R10, 0x8, PT ;  /* 0x000000080a00780c */ /* 0x000fe20003f04070 */
[----:B------:R-:W-:Y:S01]  /*f8b0*/  IMAD.MOV.U32 R21, RZ, RZ, -0x1 ;  /* 0xffffffffff157424 */ /* 0x000fe200078e00ff */
[----:B------:R-:W-:Y:S01]  /*f8c0*/  PRMT R11, RZ, 0x7610, R11 ;  /* 0x00007610ff0b7816 */ /* 0x000fe2000000000b */
[----:B------:R-:W-:Y:S01]  /*f8d0*/  IMAD.MOV.U32 R13, RZ, RZ, -0x1 ;  /* 0xffffffffff0d7424 */ /* 0x000fe200078e00ff */
[----:B------:R-:W-:-:S03]  /*f8e0*/  ISETP.LT.U32.AND P0, PT, R7, 0x9, P0 ;  /* 0x000000090700780c */ /* 0x000fc60000701070 */
[----:B------:R-:W0:Y:S01]  /*f8f0*/  @P1 S2R R3, SR_CgaCtaId ;  /* 0x0000000000031919 */ /* 0x000e220000008800 */
[----:B------:R-:W-:-:S04]  /*f900*/  @P1 MOV R2, 0x400 ;  /* 0x0000040000021802 */ /* 0x000fc80000000f00 */
[----:B0-----:R-:W-:Y:S01]  /*f910*/  @P1 LEA R4, R3, R2, 0x18 ;  /* 0x0000000203041211 */ /* 0x001fe200078ec0ff */
[----:B------:R-:W-:-:S03]  /*f920*/  IMAD.WIDE.U32 R2, R10, 0x38e38e39, RZ ;  /* 0x38e38e390a027825 */ /* 0x000fc600078e00ff */
[----:B------:R0:W-:Y:S01]  /*f930*/  @P1 SYNCS.ARRIVE.TRANS64.A1T0 RZ, [R4+URZ+0xa8], RZ ;  /* 0x0000a8ff04ff19a7 */ /* 0x0001e2000810003f */
[----:B------:R-:W-:Y:S02]  /*f940*/  IADD3 R22, P1, R22, UR20, RZ ;  /* 0x0000001416167c10 */ /* 0x000fe4000ff3e0ff */
[----:B------:R-:W-:Y:S02]  /*f950*/  SHF.R.U32.HI R5, RZ, 0x1, R3 ;  /* 0x00000001ff057819 */ /* 0x000fe40000011603 */
[----:B------:R-:W-:Y:S02]  /*f960*/  SEL R3, RZ, 0x1, !P0 ;  /* 0x00000001ff037807 */ /* 0x000fe40004000000 */
[----:B------:R-:W-:Y:S01]  /*f970*/  IADD3.X R19, R19, UR13, RZ, P1, !PT ;  /* 0x0000000d13137c10 */ /* 0x000fe20008ffe4ff */
[----:B------:R-:W-:Y:S01]  /*f980*/  IMAD R10, R5, -0x9, R10 ;  /* 0xfffffff7050a7824 */ /* 0x000fe200078e020a */
[----:B------:R-:W-:Y:S02]  /*f990*/  ISETP.GE.U32.AND P0, PT, R22, UR4, PT ;  /* 0x0000000416007c0c */ /* 0x000fe4000bf06070 */
[----:B------:R-:W-:-:S02]  /*f9a0*/  LOP3.LUT R0, R0, R3, RZ, 0x3c, !PT ;  /* 0x0000000300007212 */ /* 0x000fc400078e3cff */
[----:B------:R-:W-:Y:S02]  /*f9b0*/  ISETP.GE.U32.AND.EX P0, PT, R19, UR5, PT, P0 ;  /* 0x0000000513007c0c */ /* 0x000fe4000bf06100 */
[----:B------:R-:W-:Y:S02]  /*f9c0*/  @P2 LOP3.LUT R0, R0, 0x1, R5, 0x78, !PT ;  /* 0x0000000100002812 */ /* 0x000fe400078e7805 */
[----:B------:R-:W-:-:S09]  /*f9d0*/  PRMT R2, RZ, 0x7610, R2 ;  /* 0x00007610ff027816 */ /* 0x000fd20000000002 */
[----:B0-----:R-:W-:Y:S05]  /*f9e0*/  @P0 BRA `(.L_x_397) ;  /* 0x0000000400580947 */ /* 0x001fea0003800000 */
[----:B------:R-:W0:Y:S01]  /*f9f0*/  S2R R14, SR_CTAID.X ;  /* 0x00000000000e7919 */ /* 0x000e220000002500 */
[----:B------:R-:W-:Y:S01]  /*fa00*/  ULDC.64 UR4, c[0x0][0x628] ;  /* 0x00018a0000047ab9 */ /* 0x000fe20000000a00 */
[----:B------:R-:W1:Y:S01]  /*fa10*/  LDC R15, c[0x0][0x144] ;  /* 0x00005100ff0f7b82 */ /* 0x000e620000000800 */
[----:B------:R-:W-:Y:S01]  /*fa20*/  ISETP.NE.U32.AND P0, PT, RZ, UR4, PT ;  /* 0x00000004ff007c0c */ /* 0x000fe2000bf05070 */
[----:B------:R-:W2:Y:S01]  /*fa30*/  S2R R12, SR_CTAID.Y ;  /* 0x00000000000c7919 */ /* 0x000ea20000002600 */
[----:B------:R-:W-:Y:S01]  /*fa40*/  ULDC UR7, c[0x0][0x630] ;  /* 0x00018c0000077ab9 */ /* 0x000fe20000000800 */
[----:B------:R-:W-:Y:S01]  /*fa50*/  ULDC UR8, c[0x0][0x150] ;  /* 0x0000540000087ab9 */ /* 0x000fe20000000800 */
[----:B------:R-:W-:Y:S01]  /*fa60*/  ISETP.NE.AND.EX P0, PT, RZ, UR5, PT, P0 ;  /* 0x00000005ff007c0c */ /* 0x000fe2000bf05300 */
[----:B------:R-:W-:Y:S02]  /*fa70*/  IMAD.MOV.U32 R2, RZ, RZ, R22 ;  /* 0x000000ffff027224 */ /* 0x000fe400078e0016 */
[----:B------:R-:W-:Y:S01]  /*fa80*/  IMAD.MOV.U32 R3, RZ, RZ, R19 ;  /* 0x000000ffff037224 */ /* 0x000fe200078e0013 */
[----:B0-----:R-:W-:-:S09]  /*fa90*/  I2FP.F32.U32 R16, R14 ;  /* 0x0000000e00107245 */ /* 0x001fd20000201000 */
[----:B------:R-:W-:Y:S05]  /*faa0*/  @!P0 BRA `(.L_x_398) ;  /* 0x0000000000288947 */ /* 0x000fea0003800000 */
[----:B------:R-:W-:Y:S02]  /*fab0*/  ULDC UR6, c[0x0][0x634] ;  /* 0x00018d0000067ab9 */ /* 0x000fe40000000800 */
[----:B------:R-:W-:-:S05]  /*fac0*/  IADD3 R3, P0, R22, UR6, RZ ;  /* 0x0000000616037c10 */ /* 0x000fca000ff1e0ff */
[----:B------:R-:W-:-:S04]  /*fad0*/  IMAD.X R13, RZ, RZ, R19, P0 ;  /* 0x000000ffff0d7224 */ /* 0x000fc800000e0613 */
[----:B------:R-:W-:-:S04]  /*fae0*/  IMAD.WIDE.U32 R4, R13, UR4, RZ ;  /* 0x000000040d047c25 */ /* 0x000fc8000f8e00ff */
[----:B------:R-:W-:-:S04]  /*faf0*/  IMAD.WIDE.U32 R4, P0, R3, UR5, R4 ;  /* 0x0000000503047c25 */ /* 0x000fc8000f800004 */
[----:B------:R-:W-:-:S04]  /*fb00*/  IMAD.WIDE.U32 R2, R3, UR4, RZ ;  /* 0x0000000403027c25 */ /* 0x000fc8000f8e00ff */
[----:B------:R-:W-:Y:S01]  /*fb10*/  IMAD.MOV.U32 R2, RZ, RZ, R5 ;  /* 0x000000ffff027224 */ /* 0x000fe200078e0005 */
[----:B------:R-:W-:Y:S01]  /*fb20*/  IADD3 RZ, P1, R3, R4, RZ ;  /* 0x0000000403ff7210 */ /* 0x000fe20007f3e0ff */
[----:B------:R-:W-:-:S04]  /*fb30*/  IMAD.X R3, RZ, RZ, RZ, P0 ;  /* 0x000000ffff037224 */ /* 0x000fc800000e06ff */
[----:B------:R-:W-:-:S08]  /*fb40*/  IMAD.WIDE.U32.X R2, R13, UR5, R2, P1 ;  /* 0x000000050d027c25 */ /* 0x000fd000088e0402 */
.L_x_398:
[----:B------:R-:W-:Y:S01]  /*fb50*/  FMUL R16, R16, UR8 ;  /* 0x0000000810107c20 */ /* 0x000fe20008400000 */
[--C-:B------:R-:W-:Y:S01]  /*fb60*/  SHF.R.U64 R13, R2, UR7, R3.reuse ;  /* 0x00000007020d7c19 */ /* 0x100fe20008001203 */
[----:B------:R-:W-:Y:S01]  /*fb70*/  ULDC.64 UR4, c[0x0][0x620] ;  /* 0x0001880000047ab9 */ /* 0x000fe20000000a00 */
[----:B------:R-:W-:Y:S01]  /*fb80*/  SHF.R.U32.HI R2, RZ, UR7, R3 ;  /* 0x00000007ff027c19 */ /* 0x000fe20008011603 */
[----:B------:R-:W-:Y:S01]  /*fb90*/  IMAD.MOV.U32 R3, RZ, RZ, R19 ;  /* 0x000000ffff037224 */ /* 0x000fe200078e0013 */
[----:B------:R-:W-:Y:S01]  /*fba0*/  IADD3 R21, P0, RZ, -R13, RZ ;  /* 0x8000000dff157210 */ /* 0x000fe20007f1e0ff */
[----:B------:R-:W0:Y:S01]  /*fbb0*/  F2I.U32.TRUNC.NTZ R16, R16 ;  /* 0x0000001000107305 */ /* 0x000e22000020f000 */
[----:B------:R-:W-:-:S03]  /*fbc0*/  ULDC.64 UR6, c[0x0][0x640] ;  /* 0x0001900000067ab9 */ /* 0x000fc60000000a00 */
[----:B------:R-:W-:Y:S01]  /*fbd0*/  IMAD.X R2, RZ, RZ, ~R2, P0 ;  /* 0x000000ffff027224 */ /* 0x000fe200000e0e02 */
[----:B------:R-:W-:-:S03]  /*fbe0*/  ISETP.NE.U32.AND P0, PT, RZ, UR6, PT ;  /* 0x00000006ff007c0c */ /* 0x000fc6000bf05070 */
[----:B------:R-:W-:Y:S01]  /*fbf0*/  IMAD R2, R2, UR4, RZ ;  /* 0x0000000402027c24 */ /* 0x000fe2000f8e02ff */
[----:B------:R-:W-:-:S03]  /*fc00*/  ISETP.NE.AND.EX P0, PT, RZ, UR7, PT, P0 ;  /* 0x00000007ff007c0c */ /* 0x000fc6000bf05300 */
[C---:B------:R-:W-:Y:S01]  /*fc10*/  IMAD R5, R21.reuse, UR5, R2 ;  /* 0x0000000515057c24 */ /* 0x040fe2000f8e0202 */
[----:B------:R-:W-:Y:S01]  /*fc20*/  ULDC UR5, c[0x0][0x154] ;  /* 0x0000550000057ab9 */ /* 0x000fe20000000800 */
[----:B------:R-:W-:Y:S02]  /*fc30*/  IMAD.MOV.U32 R2, RZ, RZ, R22 ;  /* 0x000000ffff027224 */ /* 0x000fe400078e0016 */
[----:B0-----:R-:W-:Y:S02]  /*fc40*/  IMAD.MOV R4, RZ, RZ, -R16 ;  /* 0x000000ffff047224 */ /* 0x001fe400078e0a10 */
[----:B------:R-:W-:Y:S01]  /*fc50*/  IMAD.WIDE.U32 R2, R21, UR4, R2 ;  /* 0x0000000415027c25 */ /* 0x000fe2000f8e0002 */
[----:B------:R-:W-:-:S03]  /*fc60*/  ULDC UR4, c[0x0][0x618] ;  /* 0x0001860000047ab9 */ /* 0x000fc60000000800 */
[----:B-1----:R-:W-:Y:S01]  /*fc70*/  IMAD R14, R15, R4, R14 ;  /* 0x000000040f0e7224 */ /* 0x002fe200078e020e */
[----:B--2---:R-:W-:Y:S01]  /*fc80*/  I2FP.F32.U32 R4, R12 ;  /* 0x0000000c00047245 */ /* 0x004fe20000201000 */
[----:B------:R-:W-:Y:S01]  /*fc90*/  IMAD.IADD R3, R3, 0x1, R5 ;  /* 0x0000000103037824 */ /* 0x000fe200078e0205 */
[----:B------:R-:W0:Y:S03]  /*fca0*/  LDC R15, c[0x0][0x148] ;  /* 0x00005200ff0f7b82 */ /* 0x000e260000000800 */
[----:B------:R-:W-:Y:S01]  /*fcb0*/  FMUL R4, R4, UR5 ;  /* 0x0000000504047c20 */ /* 0x000fe20008400000 */
[--C-:B------:R-:W-:Y:S02]  /*fcc0*/  SHF.R.U64 R16, R2, UR4, R3.reuse ;  /* 0x0000000402107c19 */ /* 0x100fe40008001203 */
[----:B------:R-:W-:Y:S01]  /*fcd0*/  SHF.R.U32.HI R3, RZ, UR4, R3 ;  /* 0x00000004ff037c19 */ /* 0x000fe20008011603 */
[----:B------:R-:W-:Y:S01]  /*fce0*/  ULDC UR4, c[0x0][0x608] ;  /* 0x0001820000047ab9 */ /* 0x000fe20000000800 */
[----:B------:R1:W2:Y:S02]  /*fcf0*/  F2I.U32.TRUNC.NTZ R21, R4 ;  /* 0x0000000400157305 */ /* 0x0002a4000020f000 */
[----:B------:R-:W-:-:S02]  /*fd00*/  SHF.R.U64 R20, R16, UR4, R3 ;  /* 0x0000000410147c19 */ /* 0x000fc40008001203 */
[----:B------:R-:W-:Y:S01]  /*fd10*/  SHF.R.U32.HI R3, RZ, UR4, R3 ;  /* 0x00000004ff037c19 */ /* 0x000fe20008011603 */
[----:B------:R-:W-:-:S03]  /*fd20*/  ULDC UR4, c[0x0][0x658] ;  /* 0x0001960000047ab9 */ /* 0x000fc60000000800 */
[--C-:B------:R-:W-:Y:S02]  /*fd30*/  SHF.R.U64 R18, R20, UR4, R3.reuse ;  /* 0x0000000414127c19 */ /* 0x100fe40008001203 */
[----:B------:R-:W-:-:S03]  /*fd40*/  SHF.R.U32.HI R23, RZ, UR4, R3 ;  /* 0x00000004ff177c19 */ /* 0x000fc60008011603 */
[----:B------:R-:W-:Y:S02]  /*fd50*/  IMAD.MOV.U32 R2, RZ, RZ, R18 ;  /* 0x000000ffff027224 */ /* 0x000fe400078e0012 */
[----:B------:R-:W-:Y:S01]  /*fd60*/  IMAD.MOV.U32 R3, RZ, RZ, R23 ;  /* 0x000000ffff037224 */ /* 0x000fe200078e0017 */
[----:B-12---:R-:W-:Y:S06]  /*fd70*/  @!P0 BRA `(.L_x_399) ;  /* 0x0000000000288947 */ /* 0x006fec0003800000 */
        /* <DEDUP_REMOVED lines=10> */
.L_x_399:
[----:B------:R-:W1:Y:S01]  /*fe20*/  LDC R4, c[0x0][0x65c] ;  /* 0x00019700ff047b82 */ /* 0x000e620000000800 */
[----:B------:R-:W-:Y:S01]  /*fe30*/  ULDC UR4, c[0x0][0x648] ;  /* 0x0001920000047ab9 */ /* 0x000fe20000000800 */
[----:B------:R-:W-:Y:S01]  /*fe40*/  IMAD.MOV R21, RZ, RZ, -R21 ;  /* 0x000000ffff157224 */ /* 0x000fe200078e0a15 */
[----:B------:R-:W-:Y:S01]  /*fe50*/  SHF.R.U64 R3, R2, UR4, R3 ;  /* 0x0000000402037c19 */ /* 0x000fe20008001203 */
[----:B------:R-:W-:Y:S01]  /*fe60*/  ULDC UR4, c[0x0][0x638] ;  /* 0x00018e0000047ab9 */ /* 0x000fe20000000800 */
[----:B------:R-:W-:Y:S01]  /*fe70*/  LOP3.LUT R20, R20, UR17, RZ, 0xc0, !PT ;  /* 0x0000001114147c12 */ /* 0x000fe2000f8ec0ff */
[----:B------:R-:W-:Y:S01]  /*fe80*/  ULDC UR5, c[0x0][0x610] ;  /* 0x0001840000057ab9 */ /* 0x000fe20000000800 */
[----:B------:R-:W-:Y:S02]  /*fe90*/  IMAD.MOV.U32 R2, RZ, RZ, 0x1 ;  /* 0x00000001ff027424 */ /* 0x000fe400078e00ff */
[----:B------:R-:W-:Y:S02]  /*fea0*/  IMAD.MOV R5, RZ, RZ, -R3 ;  /* 0x000000ffff057224 */ /* 0x000fe400078e0a03 */
[----:B------:R-:W-:-:S02]  /*feb0*/  IMAD R3, R3, UR18, R20 ;  /* 0x0000001203037c24 */ /* 0x000fc4000f8e0214 */
[----:B------:R-:W-:Y:S01]  /*fec0*/  IMAD R18, R5, UR4, R18 ;  /* 0x0000000405127c24 */ /* 0x000fe2000f8e0212 */
[----:B------:R-:W-:Y:S01]  /*fed0*/  ULDC UR4, c[0x0][0x600] ;  /* 0x0001800000047ab9 */ /* 0x000fe20000000800 */
[----:B-1----:R-:W-:-:S13]  /*fee0*/  ISETP.NE.AND P0, PT, R4, 0x1, PT ;  /* 0x000000010400780c */ /* 0x002fda0003f05270 */
[----:B0-----:R-:W-:Y:S01]  /*fef0*/  @P0 IMAD R14, R15, R21, R12 ;  /* 0x000000150f0e0224 */ /* 0x001fe200078e020c */
[----:B------:R-:W-:-:S03]  /*ff00*/  LOP3.LUT R15, R16, UR16, RZ, 0xc0, !PT ;  /* 0x00000010100f7c12 */ /* 0x000fc6000f8ec0ff */
[----:B------:R-:W-:Y:S02]  /*ff10*/  IMAD R14, R3, UR5, R14 ;  /* 0x00000005030e7c24 */ /* 0x000fe4000f8e020e */
[----:B------:R-:W-:-:S05]  /*ff20*/  IMAD R3, R18, UR4, R15 ;  /* 0x0000000412037c24 */ /* 0x000fca000f8e020f */
[----:B------:R-:W-:Y:S02]  /*ff30*/  SEL R21, R3, R14, !P0 ;  /* 0x0000000e03157207 */ /* 0x000fe40004000000 */
[----:B------:R-:W-:-:S07]  /*ff40*/  SEL R12, R14, R3, !P0 ;  /* 0x000000030e0c7207 */ /* 0x000fce0004000000 */
.L_x_397:
[----:B------:R-:W-:Y:S05]  /*ff50*/  BSYNC B1 ;  /* 0x0000000000017941 */ /* 0x000fea0003800000 */
.L_x_396:
[----:B------:R-:W-:-:S13]  /*ff60*/  LOP3.LUT P0, RZ, R2, 0xff, RZ, 0xc0, !PT ;  /* 0x000000ff02ff7812 */ /* 0x000fda000780c0ff */
[----:B------:R-:W-:Y:S05]  /*ff70*/  @P0 BRA `(.L_x_400) ;  /* 0xfffffff400300947 */ /* 0x000fea000383ffff */
[----:B------:R-:W-:Y:S05]  /*ff80*/  BSYNC B0 ;  /* 0x0000000000007941 */ /* 0x000fea0003800000 */
.L_x_389:
[----:B------:R-:W-:-:S03]  /*ff90*/  UMOV UR4, 0xffffffff ;  /* 0xffffffff00047882 */ /* 0x000fc60000000000 */
[----:B------:R-:W-:Y:S05]  /*ffa0*/  BRA.DIV UR4, `(.L_x_401) ;  /* 0x0000000604cc7947 */ /* 0x000fea000b800000 */
[----:B------:R-:W-:-:S13]  /*ffb0*/  ELECT P6, URZ, PT ;  /* 0x00000000003f782f */ /* 0x000fda00038c0000 */
.L_x_420:
[----:B------:R-:W-:Y:S04]  /*ffc0*/  BSSY B0, `(.L_x_402) ;  /* 0x0000058000007945 */ /* 0x000fe80003800000 */
[----:B------:R-:W-:Y:S05]  /*ffd0*/  @!P6 BRA `(.L_x_403) ;  /* 0x000000040058e947 */ /* 0x000fea0003800000 */
[----:B------:R-:W-:-:S04]  /*ffe0*/  LOP3.LUT R17, R17, 0x2, RZ, 0xfc, !PT ;  /* 0x0000000211117812 */ /* 0x000fc800078efcff */
[----:B------:R-:W-:-:S13]  /*fff0*/  ISETP.NE.AND P0, PT, R17, 0x3, PT ;  /* 0x000000031100780c */ /* 0x000fda0003f05270 */
[----:B------:R-:W-:Y:S05]  /*10000*/  @!P0 BRA `(.L_x_404) ;  /* 0x0000000000048947 */ /* 0x000fea0003800000 */
[----:B------:R-:W-:Y:S01]  /*10010*/  BPT.TRAP 0x1 ;  /* 0x000000040000795c */ /* 0x000fe20000300000 */
.L_x_404:
[----:B------:R-:W0:Y:S01]  /*10020*/  S2R R3, SR_CgaCtaId ;  /* 0x0000000000037919 */ /* 0x000e220000008800 */
[----:B------:R-:W-:-:S04]  /*10030*/  MOV R2, 0x400 ;  /* 0x0000040000027802 */ /* 0x000fc80000000f00 */
[----:B0-----:R-:W-:Y:S02]  /*10040*/  LEA R3, R3, R2, 0x18 ;  /* 0x0000000203037211 */ /* 0x001fe400078ec0ff */
[----:B------:R-:W-:-:S03]  /*10050*/  SHF.L.U32 R2, R0, 0x1f, RZ ;  /* 0x0000001f00027819 */ /* 0x000fc600000006ff */
[----:B------:R-:W-:-:S04]  /*10060*/  VIADD R3, R3, 0x48 ;  /* 0x0000004803037836 */ /* 0x000fc80000000000 */
[C---:B------:R-:W-:Y:S02]  /*10070*/  IMAD R7, R10.reuse, 0x8, R3 ;  /* 0x000000080a077824 */ /* 0x040fe400078e0203 */
[----:B------:R-:W-:Y:S02]  /*10080*/  VIADD R10, R10, 0x1 ;  /* 0x000000010a0a7836 */ /* 0x000fe40000000000 */
[----:B------:R-:W0:Y:S03]  /*10090*/  SYNCS.PHASECHK.TRANS64.TRYWAIT P0, [R7+URZ], R2 ;  /* 0x00000002070075a7 */ /* 0x000e26000800017f */
[----:B------:R-:W-:-:S04]  /*100a0*/  ISETP.NE.AND P1, PT, R10, 0x9, PT ;  /* 0x000000090a00780c */ /* 0x000fc80003f25270 */
[----:B------:R-:W-:Y:S02]  /*100b0*/  SEL R5, RZ, 0x1, P1 ;  /* 0x00000001ff057807 */ /* 0x000fe40000800000 */
[----:B------:R-:W-:Y:S02]  /*100c0*/  SEL R10, R10, RZ, P1 ;  /* 0x000000ff0a0a7207 */ /* 0x000fe40000800000 */
[----:B------:R-:W-:-:S03]  /*100d0*/  LOP3.LUT R5, R0, R5, RZ, 0x3c, !PT ;  /* 0x0000000500057212 */ /* 0x000fc600078e3cff */
[----:B------:R-:W-:Y:S01]  /*100e0*/  IMAD R9, R10, 0x8, R3 ;  /* 0x000000080a097824 */ /* 0x000fe200078e0203 */
[----:B------:R-:W-:Y:S01]  /*100f0*/  SHF.L.U32 R4, R5, 0x1f, RZ ;  /* 0x0000001f05047819 */ /* 0x000fe200000006ff */
[----:B0-----:R-:W-:Y:S06]  /*10100*/  @!P0 BRA `(.L_x_405) ;  /* 0x0000000400948947 */ /* 0x001fec0003800000 */
.L_x_421:
[----:B------:R-:W1:Y:S01]  /*10110*/  SYNCS.PHASECHK.TRANS64.TRYWAIT P0, [R9+URZ], R4 ;  /* 0x00000004090075a7 */ /* 0x000e62000800017f */
[----:B------:R-:W-:-:S05]  /*10120*/  VIADD R0, R10, 0x1 ;  /* 0x000000010a007836 */ /* 0x000fca0000000000 */
[----:B------:R-:W-:-:S04]  /*10130*/  ISETP.NE.AND P1, PT, R0, 0x9, PT ;  /* 0x000000090000780c */ /* 0x000fc80003f25270 */
[----:B0-----:R-:W-:Y:S02]  /*10140*/  SEL R2, RZ, 0x1, P1 ;  /* 0x00000001ff027807 */ /* 0x001fe40000800000 */
[----:B------:R-:W-:Y:S02]  /*10150*/  SEL R0, R0, RZ, P1 ;  /* 0x000000ff00007207 */ /* 0x000fe40000800000 */
[----:B------:R-:W-:-:S03]  /*10160*/  LOP3.LUT R7, R5, R2, RZ, 0x3c, !PT ;  /* 0x0000000205077212 */ /* 0x000fc600078e3cff */
[----:B------:R-:W-:Y:S01]  /*10170*/  IMAD R6, R0, 0x8, R3 ;  /* 0x0000000800067824 */ /* 0x000fe200078e0203 */
[----:B------:R-:W-:Y:S01]  /*10180*/  SHF.L.U32 R5, R7, 0x1f, RZ ;  /* 0x0000001f07057819 */ /* 0x000fe200000006ff */
[----:B-1----:R-:W-:Y:S06]  /*10190*/  @!P0 BRA `(.L_x_406) ;  /* 0x0000000400848947 */ /* 0x002fec0003800000 */
.L_x_422:
[----:B------:R-:W1:Y:S01]  /*101a0*/  SYNCS.PHASECHK.TRANS64.TRYWAIT P0, [R6+URZ], R5 ;  /* 0x00000005060075a7 */ /* 0x000e62000800017f */
[----:B------:R-:W-:-:S05]  /*101b0*/  VIADD R0, R0, 0x1 ;  /* 0x0000000100007836 */ /* 0x000fca0000000000 */
[----:B------:R-:W-:-:S04]  /*101c0*/  ISETP.NE.AND P1, PT, R0, 0x9, PT ;  /* 0x000000090000780c */ /* 0x000fc80003f25270 */
[----:B------:R-:W-:Y:S02]  /*101d0*/  SEL R2, RZ, 0x1, P1 ;  /* 0x00000001ff027807 */ /* 0x000fe40000800000 */
[----:B------:R-:W-:Y:S02]  /*101e0*/  SEL R0, R0, RZ, P1 ;  /* 0x000000ff00007207 */ /* 0x000fe40000800000 */
[----:B------:R-:W-:-:S03]  /*101f0*/  LOP3.LUT R7, R7, R2, RZ, 0x3c, !PT ;  /* 0x0000000207077212 */ /* 0x000fc600078e3cff */
[----:B0-----:R-:W-:Y:S01]  /*10200*/  IMAD R9, R0, 0x8, R3 ;  /* 0x0000000800097824 */ /* 0x001fe200078e0203 */
[----:B------:R-:W-:Y:S01]  /*10210*/  SHF.L.U32 R4, R7, 0x1f, RZ ;  /* 0x0000001f07047819 */ /* 0x000fe200000006ff */
[----:B-1----:R-:W-:Y:S06]  /*10220*/  @!P0 BRA `(.L_x_407) ;  /* 0x0000000400748947 */ /* 0x002fec0003800000 */
.L_x_423:
        /* <DEDUP_REMOVED lines=9> */
.L_x_424:
        /* <DEDUP_REMOVED lines=9> */
.L_x_425:
        /* <DEDUP_REMOVED lines=9> */
.L_x_426:
        /* <DEDUP_REMOVED lines=9> */
.L_x_427:
[----:B------:R-:W1:Y:S01]  /*10470*/  SYNCS.PHASECHK.TRANS64.TRYWAIT P0, [R9+URZ], R4 ;  /* 0x00000004090075a7 */ /* 0x000e62000800017f */
[----:B------:R-:W-:-:S05]  /*10480*/  VIADD R0, R0, 0x1 ;  /* 0x0000000100007836 */ /* 0x000fca0000000000 */
[----:B------:R-:W-:-:S04]  /*10490*/  ISETP.NE.AND P1, PT, R0, 0x9, PT ;  /* 0x000000090000780c */ /* 0x000fc80003f25270 */
[----:B------:R-:W-:Y:S02]  /*104a0*/  SEL R2, RZ, 0x1, P1 ;  /* 0x00000001ff027807 */ /* 0x000fe40000800000 */
[----:B------:R-:W-:Y:S02]  /*104b0*/  SEL R0, R0, RZ, P1 ;  /* 0x000000ff00007207 */ /* 0x000fe40000800000 */
[----:B------:R-:W-:Y:S01]  /*104c0*/  LOP3.LUT R2, R7, R2, RZ, 0x3c, !PT ;  /* 0x0000000207027212 */ /* 0x000fe200078e3cff */
[----:B-1----:R-:W-:Y:S06]  /*104d0*/  @!P0 BRA `(.L_x_412) ;  /* 0x00000004002c8947 */ /* 0x002fec0003800000 */
.L_x_428:
[----:B------:R-:W-:Y:S01]  /*104e0*/  IMAD R3, R0, 0x8, R3 ;  /* 0x0000000800037824 */ /* 0x000fe200078e0203 */
[----:B------:R-:W-:-:S07]  /*104f0*/  SHF.L.U32 R0, R2, 0x1f, RZ ;  /* 0x0000001f02007819 */ /* 0x000fce00000006ff */
.L_x_413:
[----:B--2---:R2:W3:Y:S02]  /*10500*/  SYNCS.PHASECHK.TRANS64.TRYWAIT P0, [R3+URZ], R0 ;  /* 0x00000000030075a7 */ /* 0x0044e4000800017f */
[----:B---3--:R-:W-:Y:S05]  /*10510*/  @!P0 NANOSLEEP.SYNCS 0x989680 ;  /* 0x009896800000895d */ /* 0x008fea0003900000 */
[----:B------:R-:W3:Y:S02]  /*10520*/  @!P0 SYNCS.PHASECHK.TRANS64 P0, [R3+URZ], R0 ;  /* 0x00000000030085a7 */ /* 0x000ee4000800007f */
[----:B---3--:R-:W-:Y:S05]  /*10530*/  @!P0 BRA `(.L_x_413) ;  /* 0xfffffffc00f08947 */ /* 0x008fea000383ffff */
.L_x_403:
[----:B------:R-:W-:Y:S05]  /*10540*/  BSYNC B0 ;  /* 0x0000000000007941 */ /* 0x000fea0003800000 */
.L_x_402:
[----:B------:R-:W-:Y:S05]  /*10550*/  EXIT ;  /* 0x000000000000794d */ /* 0x000fea0003800000 */
.L_x_22:
[----:B---3--:R3:W4:Y:S02]  /*10560*/  SYNCS.PHASECHK.TRANS64.TRYWAIT P1, [R3+URZ], R0 ;  /* 0x00000000030075a7 */ /* 0x008724000802017f */
[----:B----4-:R-:W-:Y:S05]  /*10570*/  @!P1 NANOSLEEP.SYNCS 0x989680 ;  /* 0x009896800000995d */ /* 0x010fea0003900000 */
[----:B------:R-:W4:Y:S02]  /*10580*/  @!P1 SYNCS.PHASECHK.TRANS64 P1, [R3+URZ], R0 ;  /* 0x00000000030095a7 */ /* 0x000f24000802007f */
[----:B----4-:R-:W-:Y:S05]  /*10590*/  @!P1 BRA `(.L_x_22) ;  /* 0xfffffffc00f09947 */ /* 0x010fea000383ffff */
[----:B------:R-:W-:Y:S05]  /*105a0*/  BRA `(.L_x_21) ;  /* 0xffffff1000187947 */ /* 0x000fea000383ffff */
.L_x_27:
[----:B--2---:R-:W-:-:S04]  /*105b0*/  IMAD.U32 R6, RZ, RZ, UR4 ;  /* 0x00000004ff067e24 */ /* 0x004fc8000f8e00ff */
[----:B------:R2:W3:Y:S03]  /*105c0*/  SYNCS.PHASECHK.TRANS64.TRYWAIT P1, [R6+URZ], R5 ;  /* 0x00000005060075a7 */ /* 0x0004e6000802017f */
[----:B---3--:R-:W-:Y:S05]  /*105d0*/  @!P1 NANOSLEEP.SYNCS 0x989680 ;  /* 0x009896800000995d */ /* 0x008fea0003900000 */
[----:B------:R-:W3:Y:S02]  /*105e0*/  @!P1 SYNCS.PHASECHK.TRANS64 P1, [R6+URZ], R5 ;  /* 0x00000005060095a7 */ /* 0x000ee4000802007f */
[----:B---3--:R-:W-:Y:S05]  /*105f0*/  @!P1 BRA `(.L_x_27) ;  /* 0xfffffffc00ec9947 */ /* 0x008fea000383ffff */
[----:B------:R-:W-:Y:S05]  /*10600*/  BRA `(.L_x_26) ;  /* 0xffffff2000a87947 */ /* 0x000fea000383ffff */
.L_x_390:
[----:B------:R-:W-:Y:S01]  /*10610*/  BSSY B1, `(.L_x_414) ;  /* 0x0000006000017945 */ /* 0x000fe20003800000 */
[----:B------:R-:W-:-:S07]  /*10620*/  IMAD.MOV.U32 R15, RZ, RZ, -0x1 ;  /* 0xffffffffff0f7424 */ /* 0x000fce00078e00ff */
[----:B------:R-:W-:Y:S05]  /*10630*/  WARPSYNC.COLLECTIVE R15, `(.L_x_415) ;  /* 0x000000000f0c7348 */ /* 0x000fea0003c00000 */
[----:B------:R-:W-:Y:S02]  /*10640*/  ELECT P6, UR62, PT ;  /* 0x00000000003e782f */ /* 0x000fe400038c0000 */
[----:B------:R-:W-:Y:S01]  /*10650*/  MOV R14, UR62 ;  /* 0x0000003e000e7c02 */ /* 0x000fe20008000f00 */
[----:B------:R-:W-:Y:S10]  /*10660*/  ENDCOLLECTIVE ;  /* 0x000000000000791b */ /* 0x000ff40003800000 */
.L_x_415:
[----:B------:R-:W-:Y:S05]  /*10670*/  BSYNC B1 ;  /* 0x0000000000017941 */ /* 0x000fea0003800000 */
.L_x_414:
[----:B------:R-:W-:Y:S05]  /*10680*/  BRA `(.L_x_416) ;  /* 0xffffffec00787947 */ /* 0x000fea000383ffff */
.L_x_393:
[----:B0-----:R0:W2:Y:S02]  /*10690*/  SYNCS.PHASECHK.TRANS64.TRYWAIT P0, [R15+URZ+0x48], R4 ;  /* 0x000048040f0075a7 */ /* 0x0010a4000800017f */
[----:B--2---:R-:W-:Y:S05]  /*106a0*/  @!P0 NANOSLEEP.SYNCS 0x989680 ;  /* 0x009896800000895d */ /* 0x004fea0003900000 */
[----:B------:R-:W2:Y:S02]  /*106b0*/  @!P0 SYNCS.PHASECHK.TRANS64 P0, [R15+URZ+0x48], R4 ;  /* 0x000048040f0085a7 */ /* 0x000ea4000800007f */
[----:B--2---:R-:W-:Y:S05]  /*106c0*/  @!P0 BRA `(.L_x_393) ;  /* 0xfffffffc00f08947 */ /* 0x004fea000383ffff */
[----:B------:R-:W-:Y:S05]  /*106d0*/  BRA `(.L_x_417) ;  /* 0xffffffec00b87947 */ /* 0x000fea000383ffff */
.L_x_401:
[----:B------:R-:W-:Y:S01]  /*106e0*/  BSSY B0, `(.L_x_418) ;  /* 0x0000006000007945 */ /* 0x000fe20003800000 */
[----:B------:R-:W-:-:S07]  /*106f0*/  IMAD.MOV.U32 R15, RZ, RZ, -0x1 ;  /* 0xffffffffff0f7424 */ /* 0x000fce00078e00ff */
[----:B------:R-:W-:Y:S05]  /*10700*/  WARPSYNC.COLLECTIVE R15, `(.L_x_419) ;  /* 0x000000000f0c7348 */ /* 0x000fea0003c00000 */
[----:B------:R-:W-:Y:S02]  /*10710*/  ELECT P6, UR62, PT ;  /* 0x00000000003e782f */ /* 0x000fe400038c0000 */
[----:B------:R-:W-:Y:S01]  /*10720*/  MOV R14, UR62 ;  /* 0x0000003e000e7c02 */ /* 0x000fe20008000f00 */
[----:B------:R-:W-:Y:S10]  /*10730*/  ENDCOLLECTIVE ;  /* 0x000000000000791b */ /* 0x000ff40003800000 */
.L_x_419:
[----:B------:R-:W-:Y:S05]  /*10740*/  BSYNC B0 ;  /* 0x0000000000007941 */ /* 0x000fea0003800000 */
.L_x_418:
[----:B------:R-:W-:Y:S05]  /*10750*/  BRA `(.L_x_420) ;  /* 0xfffffff800187947 */ /* 0x000fea000383ffff */
.L_x_405:
[----:B0-----:R0:W1:Y:S02]  /*10760*/  SYNCS.PHASECHK.TRANS64.TRYWAIT P0, [R7+URZ], R2 ;  /* 0x00000002070075a7 */ /* 0x001064000800017f */
[----:B-1----:R-:W-:Y:S05]  /*10770*/  @!P0 NANOSLEEP.SYNCS 0x989680 ;  /* 0x009896800000895d */ /* 0x002fea0003900000 */
[----:B------:R-:W1:Y:S02]  /*10780*/  @!P0 SYNCS.PHASECHK.TRANS64 P0, [R7+URZ], R2 ;  /* 0x00000002070085a7 */ /* 0x000e64000800007f */
[----:B-1----:R-:W-:Y:S05]  /*10790*/  @!P0 BRA `(.L_x_405) ;  /* 0xfffffffc00f08947 */ /* 0x002fea000383ffff */
[----:B------:R-:W-:Y:S05]  /*107a0*/  BRA `(.L_x_421) ;  /* 0xfffffff800587947 */ /* 0x000fea000383ffff */
.L_x_406:
[----:B0-----:R0:W1:Y:S02]  /*107b0*/  SYNCS.PHASECHK.TRANS64.TRYWAIT P0, [R9+URZ], R4 ;  /* 0x00000004090075a7 */ /* 0x001064000800017f */
[----:B-1----:R-:W-:Y:S05]  /*107c0*/  @!P0 NANOSLEEP.SYNCS 0x989680 ;  /* 0x009896800000895d */ /* 0x002fea0003900000 */
[----:B------:R-:W1:Y:S02]  /*107d0*/  @!P0 SYNCS.PHASECHK.TRANS64 P0, [R9+URZ], R4 ;  /* 0x00000004090085a7 */ /* 0x000e64000800007f */
[----:B-1----:R-:W-:Y:S05]  /*107e0*/  @!P0 BRA `(.L_x_406) ;  /* 0xfffffffc00f08947 */ /* 0x002fea000383ffff */
[----:B------:R-:W-:Y:S05]  /*107f0*/  BRA `(.L_x_422) ;  /* 0xfffffff800687947 */ /* 0x000fea000383ffff */
.L_x_407:
[----:B0-----:R0:W1:Y:S02]  /*10800*/  SYNCS.PHASECHK.TRANS64.TRYWAIT P0, [R6+URZ], R5 ;  /* 0x00000005060075a7 */ /* 0x001064000800017f */
[----:B-1----:R-:W-:Y:S05]  /*10810*/  @!P0 NANOSLEEP.SYNCS 0x989680 ;  /* 0x009896800000895d */ /* 0x002fea0003900000 */
[----:B------:R-:W1:Y:S02]  /*10820*/  @!P0 SYNCS.PHASECHK.TRANS64 P0, [R6+URZ], R5 ;  /* 0x00000005060085a7 */ /* 0x000e64000800007f */
[----:B-1----:R-:W-:Y:S05]  /*10830*/  @!P0 BRA `(.L_x_407) ;  /* 0xfffffffc00f08947 */ /* 0x002fea000383ffff */
[----:B------:R-:W-:Y:S05]  /*10840*/  BRA `(.L_x_423) ;  /* 0xfffffff800787947 */ /* 0x000fea000383ffff */
.L_x_408:
[----:B0-----:R0:W1:Y:S02]  /*10850*/  SYNCS.PHASECHK.TRANS64.TRYWAIT P0, [R9+URZ], R4 ;  /* 0x00000004090075a7 */ /* 0x001064000800017f */
[----:B-1----:R-:W-:Y:S05]  /*10860*/  @!P0 NANOSLEEP.SYNCS 0x989680 ;  /* 0x009896800000895d */ /* 0x002fea0003900000 */
[----:B------:R-:W1:Y:S02]  /*10870*/  @!P0 SYNCS.PHASECHK.TRANS64 P0, [R9+URZ], R4 ;  /* 0x00000004090085a7 */ /* 0x000e64000800007f */
[----:B-1----:R-:W-:Y:S05]  /*10880*/  @!P0 BRA `(.L_x_408) ;  /* 0xfffffffc00f08947 */ /* 0x002fea000383ffff */
[----:B------:R-:W-:Y:S05]  /*10890*/  BRA `(.L_x_424) ;  /* 0xfffffff800887947 */ /* 0x000fea000383ffff */
.L_x_409:
[----:B0-----:R0:W1:Y:S02]  /*108a0*/  SYNCS.PHASECHK.TRANS64.TRYWAIT P0, [R6+URZ], R5 ;  /* 0x00000005060075a7 */ /* 0x001064000800017f */
[----:B-1----:R-:W-:Y:S05]  /*108b0*/  @!P0 NANOSLEEP.SYNCS 0x989680 ;  /* 0x009896800000895d */ /* 0x002fea0003900000 */
[----:B------:R-:W1:Y:S02]  /*108c0*/  @!P0 SYNCS.PHASECHK.TRANS64 P0, [R6+URZ], R5 ;  /* 0x00000005060085a7 */ /* 0x000e64000800007f */
[----:B-1----:R-:W-:Y:S05]  /*108d0*/  @!P0 BRA `(.L_x_409) ;  /* 0xfffffffc00f08947 */ /* 0x002fea000383ffff */
[----:B------:R-:W-:Y:S05]  /*108e0*/  BRA `(.L_x_425) ;  /* 0xfffffff800987947 */ /* 0x000fea000383ffff */
.L_x_410:
[----:B0-----:R0:W1:Y:S02]  /*108f0*/  SYNCS.PHASECHK.TRANS64.TRYWAIT P0, [R9+URZ], R4 ;  /* 0x00000004090075a7 */ /* 0x001064000800017f */
[----:B-1----:R-:W-:Y:S05]  /*10900*/  @!P0 NANOSLEEP.SYNCS 0x989680 ;  /* 0x009896800000895d */ /* 0x002fea0003900000 */
[----:B------:R-:W1:Y:S02]  /*10910*/  @!P0 SYNCS.PHASECHK.TRANS64 P0, [R9+URZ], R4 ;  /* 0x00000004090085a7 */ /* 0x000e64000800007f */
[----:B-1----:R-:W-:Y:S05]  /*10920*/  @!P0 BRA `(.L_x_410) ;  /* 0xfffffffc00f08947 */ /* 0x002fea000383ffff */
[----:B------:R-:W-:Y:S05]  /*10930*/  BRA `(.L_x_426) ;  /* 0xfffffff800a87947 */ /* 0x000fea000383ffff */
.L_x_411:
[----:B0-----:R0:W1:Y:S02]  /*10940*/  SYNCS.PHASECHK.TRANS64.TRYWAIT P0, [R6+URZ], R5 ;  /* 0x00000005060075a7 */ /* 0x001064000800017f */
[----:B-1----:R-:W-:Y:S05]  /*10950*/  @!P0 NANOSLEEP.SYNCS 0x989680 ;  /* 0x009896800000895d */ /* 0x002fea0003900000 */
[----:B------:R-:W1:Y:S02]  /*10960*/  @!P0 SYNCS.PHASECHK.TRANS64 P0, [R6+URZ], R5 ;  /* 0x00000005060085a7 */ /* 0x000e64000800007f */
[----:B-1----:R-:W-:Y:S05]  /*10970*/  @!P0 BRA `(.L_x_411) ;  /* 0xfffffffc00f08947 */ /* 0x002fea000383ffff */
[----:B------:R-:W-:Y:S05]  /*10980*/  BRA `(.L_x_427) ;  /* 0xfffffff800b87947 */ /* 0x000fea000383ffff */
.L_x_412:
[----:B-1----:R1:W2:Y:S02]  /*10990*/  SYNCS.PHASECHK.TRANS64.TRYWAIT P0, [R9+URZ], R4 ;  /* 0x00000004090075a7 */ /* 0x0022a4000800017f */
[----:B--2---:R-:W-:Y:S05]  /*109a0*/  @!P0 NANOSLEEP.SYNCS 0x989680 ;  /* 0x009896800000895d */ /* 0x004fea0003900000 */
[----:B------:R-:W2:Y:S02]  /*109b0*/  @!P0 SYNCS.PHASECHK.TRANS64 P0, [R9+URZ], R4 ;  /* 0x00000004090085a7 */ /* 0x000ea4000800007f */
[----:B--2---:R-:W-:Y:S05]  /*109c0*/  @!P0 BRA `(.L_x_412) ;  /* 0xfffffffc00f08947 */ /* 0x004fea000383ffff */
[----:B------:R-:W-:Y:S05]  /*109d0*/  BRA `(.L_x_428) ;  /* 0xfffffff800c07947 */ /* 0x000fea000383ffff */
.L_x_429:
[----:B------:R-:W-:-:S00]  /*109e0*/  BRA `(.L_x_429) ;  /* 0xfffffffc00fc7947 */ /* 0x000fc0000383ffff */
[----:B------:R-:W-:-:S00]  /*109f0*/  NOP ;  /* 0x0000000000007918 */ /* 0x000fc00000000000 */
        /* <DEDUP_REMOVED lines=8> */
.L_x_430:


//--------------------- .nv.global.init           --------------------------
	.section	.nv.global.init,"aw",@progbits
.nv.global.init:
	.type		$str$22,@object
	.size		$str$22,($str$23 - $str$22)
$str$22:
        /*0000*/ 	.byte	0x6b, 0x5f, 0x74, 0x69, 0x6c, 0x65, 0x5f, 0x63, 0x6f, 0x75, 0x6e, 0x74, 0x20, 0x3e, 0x3d, 0x20
        /*0010*/ 	.byte	0x31, 0x00
	.type		$str$23,@object
	.size		$str$23,(__unnamed_1 - $str$23)
$str$23:
        /*0012*/ 	.byte	0x2f, 0x74, 0x6d, 0x70, 0x2f, 0x63, 0x75, 0x74, 0x6c, 0x61, 0x73, 0x73, 0x5f, 0x73, 0x77, 0x65
        /*0022*/ 	.byte	0x65, 0x70, 0x5f, 0x73, 0x72, 0x63, 0x2f, 0x69, 0x6e, 0x63, 0x6c, 0x75, 0x64, 0x65, 0x2f, 0x63
        /*0032*/ 	.byte	0x75, 0x74, 0x6c, 0x61, 0x73, 0x73, 0x2f, 0x67, 0x65, 0x6d, 0x6d, 0x2f, 0x63, 0x6f, 0x6c, 0x6c
        /*0042*/ 	.byte	0x65, 0x63, 0x74, 0x69, 0x76, 0x65, 0x2f, 0x73, 0x6d, 0x39, 0x30, 0x5f, 0x6d, 0x6d, 0x61, 0x5f
        /*0052*/ 	.byte	0x74, 0x6d, 0x61, 0x5f, 0x67, 0x6d, 0x6d, 0x61, 0x5f, 0x73, 0x73, 0x5f, 0x77, 0x61, 0x72, 0x70
        /*0062*/ 	.byte	0x73, 0x70, 0x65, 0x63, 0x69, 0x61, 0x6c, 0x69, 0x7a, 0x65, 0x64, 0x2e, 0x68, 0x70, 0x70, 0x00
	.type		__unnamed_1,@object
	.size		__unnamed_1,(.L_0 - __unnamed_1)
__unnamed_1:
        /*0072*/ 	.byte	0x76, 0x6f, 0x69, 0x64, 0x20, 0x63, 0x75, 0x74, 0x6c, 0x61, 0x73, 0x73, 0x3a, 0x3a, 0x67, 0x65
        /* <DEDUP_REMOVED lines=181> */
.L_0:


//--------------------- .nv.shared._ZN7cutlass13device_kernelINS_4gemm6kernel13GemmUniversalIN4cute5tupleIJiiiiEEENS1_10collective13CollectiveMmaINS1_34MainloopSm90TmaGmmaWarpSpecializedILi9ENS5_IJNS4_1CILi2EEENSA_ILi1EEESC_EEENS1_35KernelTmaWarpSpecializedCooperativeEEENS5_IJNSA_ILi192EEENSA_ILi176EEENSA_ILi32EEEEEENS_10bfloat16_tENS5_IJlSC_lEEESK_SL_NS4_8TiledMMAINS4_8MMA_AtomIJNS4_4SM904GMMA27MMA_64x16x16_F32BF16BF16_SSILNSP_5MajorE0ELSR_0ELNSP_7ScaleInE1ELSS_1EEEEEENS4_6LayoutISD_NS5_IJSC_NSA_ILi0EEESW_EEEEENS5_IJNS4_10UnderscoreESZ_SZ_EEEEENS4_13SM90_TMA_LOADENS4_14ComposedLayoutINS4_7SwizzleILi2ELi4ELi3EEENS4_18smem_ptr_flag_bitsILi16EEENSV_INS5_IJNSA_ILi8EEESI_EEENS5_IJSI_SC_EEEEEEEvNS4_8identityENS4_23SM90_TMA_LOAD_MULTICASTES1C_vS1D_EENS_8epilogue10collective6detail29Sm90TmaWarpSpecializedAdapterINS1H_15DefaultEpilogueISK_SL_SL_NS1G_6thread17LinearCombinationISK_Li1EffLNS1L_9ScaleType4KindE0ELNS_15FloatRoundStyleE2ESK_EENS1_15EpilogueDefaultEEEEEvvEEEEvNT_6ParamsE --------------------------
	.section	.nv.shared._ZN7cutlass13device_kernelINS_4gemm6kernel13GemmUniversalIN4cute5tupleIJiiiiEEENS1_10collective13CollectiveMmaINS1_34MainloopSm90TmaGmmaWarpSpecializedILi9ENS5_IJNS4_1CILi2EEENSA_ILi1EEESC_EEENS1_35KernelTmaWarpSpecializedCooperativeEEENS5_IJNSA_ILi192EEENSA_ILi176EEENSA_ILi32EEEEEENS_10bfloat16_tENS5_IJlSC_lEEESK_SL_NS4_8TiledMMAINS4_8MMA_AtomIJNS4_4SM904GMMA27MMA_64x16x16_F32BF16BF16_SSILNSP_5MajorE0ELSR_0ELNSP_7ScaleInE1ELSS_1EEEEEENS4_6LayoutISD_NS5_IJSC_NSA_ILi0EEESW_EEEEENS5_IJNS4_10UnderscoreESZ_SZ_EEEEENS4_13SM90_TMA_LOADENS4_14ComposedLayoutINS4_7SwizzleILi2ELi4ELi3EEENS4_18smem_ptr_flag_bitsILi16EEENSV_INS5_IJNSA_ILi8EEESI_EEENS5_IJSI_SC_EEEEEEEvNS4_8identityENS4_23SM90_TMA_LOAD_MULTICASTES1C_vS1D_EENS_8epilogue10collective6detail29Sm90TmaWarpSpecializedAdapterINS1H_15DefaultEpilogueISK_SL_SL_NS1G_6thread17LinearCombinationISK_Li1EffLNS1L_9ScaleType4KindE0ELNS_15FloatRoundStyleE2ESK_EENS1_15EpilogueDefaultEEEEEvvEEEEvNT_6ParamsE,"aw",@nobits
	.sectionflags	@""
	.align	16
	.zero		1024


//--------------------- .nv.shared.reserved.0     --------------------------
	.section	.nv.shared.reserved.0,"aw",@nobits
	.weak		__nv_reservedSMEM_offset_0_alias
	.size		__nv_reservedSMEM_offset_0_alias, 0, 0
	.other		__nv_reservedSMEM_offset_0_alias,@"STO_CUDA_RESERVED_SHARED STV_DEFAULT"
__nv_reservedSMEM_offset_0_alias:
	.zero		0


//--------------------- .nv.global                --------------------------
	.section	.nv.global,"aw",@nobits
.nv.global:
	.type		_ZN40_INTERNAL_2dea7194_4_k_cu_7c3a7770_123034cute1_E,@object
	.size		_ZN40_INTERNAL_2dea7194_4_k_cu_7c3a7770_123034cute1_E,(_ZN40_INTERNAL_2dea7194_4_k_cu_7c3a7770_123034cuda3std3__45__cpo6cbeginE - _ZN40_INTERNAL_2dea7194_4_k_cu_7c3a7770_123034cute1_E)
_ZN40_INTERNAL_2dea7194_4_k_cu_7c3a7770_123034cute1_E:
	.zero		1
	.type		_ZN40_INTERNAL_2dea7194_4_k_cu_7c3a7770_123034cuda3std3__45__cpo6cbeginE,@object
	.size		_ZN40_INTERNAL_2dea7194_4_k_cu_7c3a7770_123034cuda3std3__45__cpo6cbeginE,(_ZN40_INTERNAL_2dea7194_4_k_cu_7c3a7770_123034cuda3std3__48in_placeE - _ZN40_INTERNAL_2dea7194_4_k_cu_7c3a7770_123034cuda3std3__45__cpo6cbeginE)
_ZN40_INTERNAL_2dea7194_4_k_cu_7c3a7770_123034cuda3std3__45__cpo6cbeginE:
	.zero		1
	.type		_ZN40_INTERNAL_2dea7194_4_k_cu_7c3a7770_123034cuda3std3__48in_placeE,@object
	.size		_ZN40_INTERNAL_2dea7194_4_k_cu_7c3a7770_123034cuda3std3__48in_placeE,(_ZN40_INTERNAL_2dea7194_4_k_cu_7c3a7770_123034cuda3std6ranges3__45__cpo9iter_moveE - _ZN40_INTERNAL_2dea7194_4_k_cu_7c3a7770_123034cuda3std3__48in_placeE)
_ZN40_INTERNAL_2dea7194_4_k_cu_7c3a7770_123034cuda3std3__48in_placeE:
	.zero		1
	.type		_ZN40_INTERNAL_2dea7194_4_k_cu_7c3a7770_123034cuda3std6ranges3__45__cpo9iter_moveE,@object
	.size		_ZN40_INTERNAL_2dea7194_4_k_cu_7c3a7770_123034cuda3std6ranges3__45__cpo9iter_moveE,(_ZN40_INTERNAL_2dea7194_4_k_cu_7c3a7770_123034cuda3std3__45__cpo5beginE - _ZN40_INTERNAL_2dea7194_4_k_cu_7c3a7770_123034cuda3std6ranges3__45__cpo9iter_moveE)
_ZN40_INTERNAL_2dea7194_4_k_cu_7c3a7770_123034cuda3std6ranges3__45__cpo9iter_moveE:
	.zero		1
	.type		_ZN40_INTERNAL_2dea7194_4_k_cu_7c3a7770_123034cuda3std3__45__cpo5beginE,@object
	.size		_ZN40_INTERNAL_2dea7194_4_k_cu_7c3a7770_123034cuda3std3__45__cpo5beginE,(_ZN40_INTERNAL_2dea7194_4_k_cu_7c3a7770_123034cuda3std3__442_GLOBAL__N__2dea7194_4_k_cu_7c3a7770_123036ignoreE - _ZN40_INTERNAL_2dea7194_4_k_cu_7c3a7770_123034cuda3std3__45__cpo5beginE)
_ZN40_INTERNAL_2dea7194_4_k_cu_7c3a7770_123034cuda3std3__45__cpo5beginE:
	.zero		1
	.type		_ZN40_INTERNAL_2dea7194_4_k_cu_7c3a7770_123034cuda3std3__442_GLOBAL__N__2dea7194_4_k_cu_7c3a7770_123036ignoreE,@object
	.size		_ZN40_INTERNAL_2dea7194_4_k_cu_7c3a7770_123034cuda3std3__442_GLOBAL__N__2dea7194_4_k_cu_7c3a7770_123036ignoreE,(_ZN40_INTERNAL_2dea7194_4_k_cu_7c3a7770_123034cute7productE - _ZN40_INTERNAL_2dea7194_4_k_cu_7c3a7770_123034cuda3std3__442_GLOBAL__N__2dea7194_4_k_cu_7c3a7770_123036ignoreE)
_ZN40_INTERNAL_2dea7194_4_k_cu_7c3a7770_123034cuda3std3__442_GLOBAL__N__2dea7194_4_k_cu_7c3a7770_123036ignoreE:
	.zero		1
	.type		_ZN40_INTERNAL_2dea7194_4_k_cu_7c3a7770_123034cute7productE,@object
	.size		_ZN40_INTERNAL_2dea7194_4_k_cu_7c3a7770_123034cute7productE,(_ZN40_INTERNAL_2dea7194_4_k_cu_7c3a7770_123034cuda3std3__45__cpo3endE - _ZN40_INTERNAL_2dea7194_4_k_cu_7c3a7770_123034cute7productE)
_ZN40_INTERNAL_2dea7194_4_k_cu_7c3a7770_123034cute7productE:
	.zero		1
	.type		_ZN40_INTERNAL_2dea7194_4_k_cu_7c3a7770_123034cuda3std3__45__cpo3endE,@object
	.size		_ZN40_INTERNAL_2dea7194_4_k_cu_7c3a7770_123034cuda3std3__45__cpo3endE,(_ZN40_INTERNAL_2dea7194_4_k_cu_7c3a7770_123034cuda3std3__419piecewise_constructE - _ZN40_INTERNAL_2dea7194_4_k_cu_7c3a7770_123034cuda3std3__45__cpo3endE)
_ZN40_INTERNAL_2dea7194_4_k_cu_7c3a7770_123034cuda3std3__45__cpo3endE:
	.zero		1
	.type		_ZN40_INTERNAL_2dea7194_4_k_cu_7c3a7770_123034cuda3std3__419piecewise_constructE,@object
	.size		_ZN40_INTERNAL_2dea7194_4_k_cu_7c3a7770_123034cuda3std3__419piecewise_constructE,(_ZN40_INTERNAL_2dea7194_4_k_cu_7c3a7770_123034cuda3std3__45__cpo4cendE - _ZN40_INTERNAL_2dea7194_4_k_cu_7c3a7770_123034cuda3std3__419piecewise_constructE)
_ZN40_INTERNAL_2dea7194_4_k_cu_7c3a7770_123034cuda3std3__419piecewise_constructE:
	.zero		1
	.type		_ZN40_INTERNAL_2dea7194_4_k_cu_7c3a7770_123034cuda3std3__45__cpo4cendE,@object
	.size		_ZN40_INTERNAL_2dea7194_4_k_cu_7c3a7770_123034cuda3std3__45__cpo4cendE,(_ZN40_INTERNAL_2dea7194_4_k_cu_7c3a7770_123034cuda3std6ranges3__45__cpo4swapE - _ZN40_INTERNAL_2dea7194_4_k_cu_7c3a7770_123034cuda3std3__45__cpo4cendE)
_ZN40_INTERNAL_2dea7194_4_k_cu_7c3a7770_123034cuda3std3__45__cpo4cendE:
	.zero		1
	.type		_ZN40_INTERNAL_2dea7194_4_k_cu_7c3a7770_123034cuda3std6ranges3__45__cpo4swapE,@object
	.size		_ZN40_INTERNAL_2dea7194_4_k_cu_7c3a7770_123034cuda3std6ranges3__45__cpo4swapE,(.L_8 - _ZN40_INTERNAL_2dea7194_4_k_cu_7c3a7770_123034cuda3std6ranges3__45__cpo4swapE)
_ZN40_INTERNAL_2dea7194_4_k_cu_7c3a7770_123034cuda3std6ranges3__45__cpo4swapE:
	.zero		1
.L_8:


//--------------------- .nv.constant0._ZN7cutlass13device_kernelINS_4gemm6kernel13GemmUniversalIN4cute5tupleIJiiiiEEENS1_10collective13CollectiveMmaINS1_34MainloopSm90TmaGmmaWarpSpecializedILi9ENS5_IJNS4_1CILi2EEENSA_ILi1EEESC_EEENS1_35KernelTmaWarpSpecializedCooperativeEEENS5_IJNSA_ILi192EEENSA_ILi176EEENSA_ILi32EEEEEENS_10bfloat16_tENS5_IJlSC_lEEESK_SL_NS4_8TiledMMAINS4_8MMA_AtomIJNS4_4SM904GMMA27MMA_64x16x16_F32BF16BF16_SSILNSP_5MajorE0ELSR_0ELNSP_7ScaleInE1ELSS_1EEEEEENS4_6LayoutISD_NS5_IJSC_NSA_ILi0EEESW_EEEEENS5_IJNS4_10UnderscoreESZ_SZ_EEEEENS4_13SM90_TMA_LOADENS4_14ComposedLayoutINS4_7SwizzleILi2ELi4ELi3EEENS4_18smem_ptr_flag_bitsILi16EEENSV_INS5_IJNSA_ILi8EEESI_EEENS5_IJSI_SC_EEEEEEEvNS4_8identityENS4_23SM90_TMA_LOAD_MULTICASTES1C_vS1D_EENS_8epilogue10collective6detail29Sm90TmaWarpSpecializedAdapterINS1H_15DefaultEpilogueISK_SL_SL_NS1G_6thread17LinearCombinationISK_Li1EffLNS1L_9ScaleType4KindE0ELNS_15FloatRoundStyleE2ESK_EENS1_15EpilogueDefaultEEEEEvvEEEEvNT_6ParamsE --------------------------
	.section	.nv.constant0._ZN7cutlass13device_kernelINS_4gemm6kernel13GemmUniversalIN4cute5tupleIJiiiiEEENS1_10collective13CollectiveMmaINS1_34MainloopSm90TmaGmmaWarpSpecializedILi9ENS5_IJNS4_1CILi2EEENSA_ILi1EEESC_EEENS1_35KernelTmaWarpSpecializedCooperativeEEENS5_IJNSA_ILi192EEENSA_ILi176EEENSA_ILi32EEEEEENS_10bfloat16_tENS5_IJlSC_lEEESK_SL_NS4_8TiledMMAINS4_8MMA_AtomIJNS4_4SM904GMMA27MMA_64x16x16_F32BF16BF16_SSILNSP_5MajorE0ELSR_0ELNSP_7ScaleInE1ELSS_1EEEEEENS4_6LayoutISD_NS5_IJSC_NSA_ILi0EEESW_EEEEENS5_IJNS4_10UnderscoreESZ_SZ_EEEEENS4_13SM90_TMA_LOADENS4_14ComposedLayoutINS4_7SwizzleILi2ELi4ELi3EEENS4_18smem_ptr_flag_bitsILi16EEENSV_INS5_IJNSA_ILi8EEESI_EEENS5_IJSI_SC_EEEEEEEvNS4_8identityENS4_23SM90_TMA_LOAD_MULTICASTES1C_vS1D_EENS_8epilogue10collective6detail29Sm90TmaWarpSpecializedAdapterINS1H_15DefaultEpilogueISK_SL_SL_NS1G_6thread17LinearCombinationISK_Li1EffLNS1L_9ScaleType4KindE0ELNS_15FloatRoundStyleE2ESK_EENS1_15EpilogueDefaultEEEEEvvEEEEvNT_6ParamsE,"a",@progbits
	.sectionflags	@""
	.align	4
.nv.constant0._ZN7cutlass13device_kernelINS_4gemm6kernel13GemmUniversalIN4cute5tupleIJiiiiEEENS1_10collective13CollectiveMmaINS1_34MainloopSm90TmaGmmaWarpSpecializedILi9ENS5_IJNS4_1CILi2EEENSA_ILi1EEESC_EEENS1_35KernelTmaWarpSpecializedCooperativeEEENS5_IJNSA_ILi192EEENSA_ILi176EEENSA_ILi32EEEEEENS_10bfloat16_tENS5_IJlSC_lEEESK_SL_NS4_8TiledMMAINS4_8MMA_AtomIJNS4_4SM904GMMA27MMA_64x16x16_F32BF16BF16_SSILNSP_5MajorE0ELSR_0ELNSP_7ScaleInE1ELSS_1EEEEEENS4_6LayoutISD_NS5_IJSC_NSA_ILi0EEESW_EEEEENS5_IJNS4_10UnderscoreESZ_SZ_EEEEENS4_13SM90_TMA_LOADENS4_14ComposedLayoutINS4_7SwizzleILi2ELi4ELi3EEENS4_18smem_ptr_flag_bitsILi16EEENSV_INS5_IJNSA_ILi8EEESI_EEENS5_IJSI_SC_EEEEEEEvNS4_8identityENS4_23SM90_TMA_LOAD_MULTICASTES1C_vS1D_EENS_8epilogue10collective6detail29Sm90TmaWarpSpecializedAdapterINS1H_15DefaultEpilogueISK_SL_SL_NS1G_6thread17LinearCombinationISK_Li1EffLNS1L_9ScaleType4KindE0ELNS_15FloatRoundStyleE2ESK_EENS1_15EpilogueDefaultEEEEEvvEEEEvNT_6ParamsE:
	.zero		1664


//--------------------- SYMBOLS --------------------------

	.type		.nv.reservedSmem.offset0,@object
	.size		.nv.reservedSmem.offset0,0x4
	.type		__assertfail,@function
